//
// Generated by NVIDIA NVVM Compiler
//
// Compiler Build ID: CL-36424714
// Cuda compilation tools, release 13.0, V13.0.88
// Based on NVVM 20.0.0
//

.version 9.0
.target sm_100
.address_size 64

	// .globl	_Z5iloopPfS_iS_S_ii

.visible .entry _Z5iloopPfS_iS_S_ii(
	.param .u64 .ptr .align 1 _Z5iloopPfS_iS_S_ii_param_0,
	.param .u64 .ptr .align 1 _Z5iloopPfS_iS_S_ii_param_1,
	.param .u32 _Z5iloopPfS_iS_S_ii_param_2,
	.param .u64 .ptr .align 1 _Z5iloopPfS_iS_S_ii_param_3,
	.param .u64 .ptr .align 1 _Z5iloopPfS_iS_S_ii_param_4,
	.param .u32 _Z5iloopPfS_iS_S_ii_param_5,
	.param .u32 _Z5iloopPfS_iS_S_ii_param_6
)
{
	.reg .pred 	%p<27>;
	.reg .b32 	%r<60>;
	.reg .b32 	%f<102>;
	.reg .b64 	%rd<53>;

	ld.param.u64 	%rd14, [_Z5iloopPfS_iS_S_ii_param_0];
	ld.param.u64 	%rd15, [_Z5iloopPfS_iS_S_ii_param_1];
	ld.param.u32 	%r26, [_Z5iloopPfS_iS_S_ii_param_2];
	ld.param.u64 	%rd16, [_Z5iloopPfS_iS_S_ii_param_3];
	ld.param.u64 	%rd17, [_Z5iloopPfS_iS_S_ii_param_4];
	ld.param.u32 	%r27, [_Z5iloopPfS_iS_S_ii_param_5];
	ld.param.u32 	%r28, [_Z5iloopPfS_iS_S_ii_param_6];
	cvta.to.global.u64 	%rd1, %rd16;
	cvta.to.global.u64 	%rd2, %rd17;
	cvta.to.global.u64 	%rd3, %rd14;
	cvta.to.global.u64 	%rd4, %rd15;
	mov.u32 	%r29, %ctaid.x;
	mov.u32 	%r30, %ntid.x;
	mov.u32 	%r31, %tid.x;
	mad.lo.s32 	%r32, %r29, %r30, %r31;
	add.s32 	%r52, %r32, %r27;
	mov.u32 	%r33, %nctaid.x;
	mul.lo.s32 	%r2, %r33, %r30;
	add.s32 	%r3, %r28, %r27;
	setp.ge.s32 	%p1, %r52, %r3;
	@%p1 bra 	$L__BB0_45;
	setp.gt.s32 	%p2, %r26, 0;
	@%p2 bra 	$L__BB0_2;
	bra.uni 	$L__BB0_44;
$L__BB0_2:
	and.b32  	%r4, %r26, 7;
	add.s32 	%r5, %r4, -1;
	and.b32  	%r6, %r26, 3;
	and.b32  	%r7, %r26, 2147483640;
	and.b32  	%r8, %r26, 1;
	add.s64 	%rd5, %rd1, 16;
$L__BB0_3:
	setp.lt.u32 	%p4, %r26, 8;
	mul.lo.s32 	%r10, %r52, %r26;
	mov.f32 	%f81, 0f00000000;
	mov.b32 	%r57, 0;
	@%p4 bra 	$L__BB0_22;
	neg.s32 	%r54, %r52;
	mul.wide.s32 	%rd23, %r10, 4;
	add.s64 	%rd24, %rd3, %rd23;
	add.s64 	%rd51, %rd24, 16;
	mov.f32 	%f81, 0f00000000;
	mov.b32 	%r55, 0;
	mov.u64 	%rd52, %rd5;
	mov.u32 	%r53, %r10;
$L__BB0_5:
	.pragma "nounroll";
	setp.eq.s32 	%p5, %r54, 0;
	@%p5 bra 	$L__BB0_7;
	mul.wide.s32 	%rd25, %r53, 4;
	add.s64 	%rd26, %rd3, %rd25;
	ld.global.f32 	%f44, [%rd26];
	ld.global.f32 	%f45, [%rd52+-16];
	fma.rn.f32 	%f81, %f44, %f45, %f81;
$L__BB0_7:
	add.s32 	%r37, %r55, 1;
	setp.eq.s32 	%p6, %r52, %r37;
	@%p6 bra 	$L__BB0_9;
	ld.global.f32 	%f46, [%rd51+-12];
	ld.global.f32 	%f47, [%rd52+-12];
	fma.rn.f32 	%f81, %f46, %f47, %f81;
$L__BB0_9:
	add.s32 	%r38, %r55, 2;
	setp.eq.s32 	%p7, %r52, %r38;
	@%p7 bra 	$L__BB0_11;
	ld.global.f32 	%f48, [%rd51+-8];
	ld.global.f32 	%f49, [%rd52+-8];
	fma.rn.f32 	%f81, %f48, %f49, %f81;
$L__BB0_11:
	add.s32 	%r39, %r55, 3;
	setp.eq.s32 	%p8, %r52, %r39;
	@%p8 bra 	$L__BB0_13;
	ld.global.f32 	%f50, [%rd51+-4];
	ld.global.f32 	%f51, [%rd52+-4];
	fma.rn.f32 	%f81, %f50, %f51, %f81;
$L__BB0_13:
	add.s32 	%r40, %r55, 4;
	setp.eq.s32 	%p9, %r52, %r40;
	@%p9 bra 	$L__BB0_15;
	ld.global.f32 	%f52, [%rd51];
	ld.global.f32 	%f53, [%rd52];
	fma.rn.f32 	%f81, %f52, %f53, %f81;
$L__BB0_15:
	add.s32 	%r41, %r55, 5;
	setp.eq.s32 	%p10, %r52, %r41;
	@%p10 bra 	$L__BB0_17;
	ld.global.f32 	%f54, [%rd51+4];
	ld.global.f32 	%f55, [%rd52+4];
	fma.rn.f32 	%f81, %f54, %f55, %f81;
$L__BB0_17:
	add.s32 	%r42, %r55, 6;
	setp.eq.s32 	%p11, %r52, %r42;
	@%p11 bra 	$L__BB0_19;
	ld.global.f32 	%f56, [%rd51+8];
	ld.global.f32 	%f57, [%rd52+8];
	fma.rn.f32 	%f81, %f56, %f57, %f81;
$L__BB0_19:
	add.s32 	%r43, %r55, 7;
	setp.eq.s32 	%p12, %r52, %r43;
	@%p12 bra 	$L__BB0_21;
	ld.global.f32 	%f58, [%rd51+12];
	ld.global.f32 	%f59, [%rd52+12];
	fma.rn.f32 	%f81, %f58, %f59, %f81;
$L__BB0_21:
	add.s32 	%r55, %r55, 8;
	add.s32 	%r54, %r54, 8;
	add.s32 	%r53, %r53, 8;
	add.s64 	%rd52, %rd52, 32;
	add.s64 	%rd51, %rd51, 32;
	setp.ne.s32 	%p13, %r55, %r7;
	mov.u32 	%r57, %r7;
	@%p13 bra 	$L__BB0_5;
$L__BB0_22:
	setp.eq.s32 	%p14, %r4, 0;
	@%p14 bra 	$L__BB0_43;
	setp.lt.u32 	%p15, %r5, 3;
	@%p15 bra 	$L__BB0_33;
	setp.eq.s32 	%p16, %r52, %r57;
	mul.wide.u32 	%rd27, %r57, 4;
	add.s64 	%rd11, %rd1, %rd27;
	@%p16 bra 	$L__BB0_26;
	add.s32 	%r44, %r57, %r10;
	mul.wide.s32 	%rd28, %r44, 4;
	add.s64 	%rd29, %rd3, %rd28;
	ld.global.f32 	%f61, [%rd29];
	ld.global.f32 	%f62, [%rd11];
	fma.rn.f32 	%f81, %f61, %f62, %f81;
$L__BB0_26:
	add.s32 	%r45, %r57, 1;
	setp.eq.s32 	%p17, %r52, %r45;
	cvt.s64.s32 	%rd30, %r10;
	cvt.u64.u32 	%rd31, %r57;
	add.s64 	%rd32, %rd31, %rd30;
	shl.b64 	%rd33, %rd32, 2;
	add.s64 	%rd12, %rd3, %rd33;
	@%p17 bra 	$L__BB0_28;
	ld.global.f32 	%f63, [%rd12+4];
	ld.global.f32 	%f64, [%rd11+4];
	fma.rn.f32 	%f81, %f63, %f64, %f81;
$L__BB0_28:
	add.s32 	%r46, %r57, 2;
	setp.eq.s32 	%p18, %r52, %r46;
	@%p18 bra 	$L__BB0_30;
	ld.global.f32 	%f65, [%rd12+8];
	ld.global.f32 	%f66, [%rd11+8];
	fma.rn.f32 	%f81, %f65, %f66, %f81;
$L__BB0_30:
	add.s32 	%r47, %r57, 3;
	setp.eq.s32 	%p19, %r52, %r47;
	@%p19 bra 	$L__BB0_32;
	ld.global.f32 	%f67, [%rd12+12];
	ld.global.f32 	%f68, [%rd11+12];
	fma.rn.f32 	%f81, %f67, %f68, %f81;
$L__BB0_32:
	add.s32 	%r57, %r57, 4;
$L__BB0_33:
	setp.eq.s32 	%p20, %r6, 0;
	@%p20 bra 	$L__BB0_43;
	setp.eq.s32 	%p21, %r6, 1;
	@%p21 bra 	$L__BB0_40;
	setp.eq.s32 	%p22, %r52, %r57;
	mul.wide.u32 	%rd34, %r57, 4;
	add.s64 	%rd13, %rd1, %rd34;
	@%p22 bra 	$L__BB0_37;
	add.s32 	%r48, %r57, %r10;
	mul.wide.s32 	%rd35, %r48, 4;
	add.s64 	%rd36, %rd3, %rd35;
	ld.global.f32 	%f70, [%rd36];
	ld.global.f32 	%f71, [%rd13];
	fma.rn.f32 	%f81, %f70, %f71, %f81;
$L__BB0_37:
	add.s32 	%r49, %r57, 1;
	setp.eq.s32 	%p23, %r52, %r49;
	@%p23 bra 	$L__BB0_39;
	cvt.s64.s32 	%rd37, %r10;
	cvt.s64.s32 	%rd38, %r57;
	add.s64 	%rd39, %rd38, %rd37;
	shl.b64 	%rd40, %rd39, 2;
	add.s64 	%rd41, %rd3, %rd40;
	ld.global.f32 	%f72, [%rd41+4];
	ld.global.f32 	%f73, [%rd13+4];
	fma.rn.f32 	%f81, %f72, %f73, %f81;
$L__BB0_39:
	add.s32 	%r57, %r57, 2;
$L__BB0_40:
	setp.eq.s32 	%p24, %r8, 0;
	@%p24 bra 	$L__BB0_43;
	setp.eq.s32 	%p25, %r52, %r57;
	@%p25 bra 	$L__BB0_43;
	add.s32 	%r50, %r57, %r10;
	mul.wide.s32 	%rd42, %r50, 4;
	add.s64 	%rd43, %rd3, %rd42;
	ld.global.f32 	%f74, [%rd43];
	mul.wide.u32 	%rd44, %r57, 4;
	add.s64 	%rd45, %rd1, %rd44;
	ld.global.f32 	%f75, [%rd45];
	fma.rn.f32 	%f81, %f74, %f75, %f81;
$L__BB0_43:
	mul.wide.s32 	%rd46, %r52, 4;
	add.s64 	%rd47, %rd4, %rd46;
	ld.global.f32 	%f76, [%rd47];
	sub.f32 	%f77, %f76, %f81;
	add.s32 	%r51, %r10, %r52;
	mul.wide.s32 	%rd48, %r51, 4;
	add.s64 	%rd49, %rd3, %rd48;
	ld.global.f32 	%f78, [%rd49];
	div.rn.f32 	%f79, %f77, %f78;
	add.s64 	%rd50, %rd2, %rd46;
	st.global.f32 	[%rd50], %f79;
	add.s32 	%r52, %r52, %r2;
	setp.lt.s32 	%p26, %r52, %r3;
	@%p26 bra 	$L__BB0_3;
	bra.uni 	$L__BB0_45;
$L__BB0_44:
	mul.wide.s32 	%rd18, %r52, 4;
	add.s64 	%rd19, %rd4, %rd18;
	ld.global.f32 	%f38, [%rd19];
	mad.lo.s32 	%r34, %r52, %r26, %r52;
	mul.wide.s32 	%rd20, %r34, 4;
	add.s64 	%rd21, %rd3, %rd20;
	ld.global.f32 	%f39, [%rd21];
	div.rn.f32 	%f40, %f38, %f39;
	add.s64 	%rd22, %rd2, %rd18;
	st.global.f32 	[%rd22], %f40;
	add.s32 	%r52, %r52, %r2;
	setp.lt.s32 	%p3, %r52, %r3;
	@%p3 bra 	$L__BB0_44;
$L__BB0_45:
	ret;

}
	// .globl	_Z3addPfS_i
.visible .entry _Z3addPfS_i(
	.param .u64 .ptr .align 1 _Z3addPfS_i_param_0,
	.param .u64 .ptr .align 1 _Z3addPfS_i_param_1,
	.param .u32 _Z3addPfS_i_param_2
)
{
	.reg .pred 	%p<10>;
	.reg .b32 	%r<23>;
	.reg .b32 	%f<88>;
	.reg .b64 	%rd<28>;

	ld.param.u64 	%rd15, [_Z3addPfS_i_param_0];
	ld.param.u64 	%rd16, [_Z3addPfS_i_param_1];
	ld.param.u32 	%r16, [_Z3addPfS_i_param_2];
	cvta.to.global.u64 	%rd1, %rd16;
	cvta.to.global.u64 	%rd2, %rd15;
	setp.lt.s32 	%p1, %r16, 1;
	@%p1 bra 	$L__BB1_13;
	and.b32  	%r1, %r16, 15;
	setp.lt.u32 	%p2, %r16, 16;
	mov.b32 	%r20, 0;
	@%p2 bra 	$L__BB1_4;
	and.b32  	%r20, %r16, 2147483632;
	neg.s32 	%r18, %r20;
	add.s64 	%rd25, %rd2, 32;
	add.s64 	%rd24, %rd1, 32;
$L__BB1_3:
	.pragma "nounroll";
	ld.global.f32 	%f1, [%rd25+-32];
	ld.global.f32 	%f2, [%rd24+-32];
	add.f32 	%f3, %f1, %f2;
	st.global.f32 	[%rd24+-32], %f3;
	ld.global.f32 	%f4, [%rd25+-28];
	ld.global.f32 	%f5, [%rd24+-28];
	add.f32 	%f6, %f4, %f5;
	st.global.f32 	[%rd24+-28], %f6;
	ld.global.f32 	%f7, [%rd25+-24];
	ld.global.f32 	%f8, [%rd24+-24];
	add.f32 	%f9, %f7, %f8;
	st.global.f32 	[%rd24+-24], %f9;
	ld.global.f32 	%f10, [%rd25+-20];
	ld.global.f32 	%f11, [%rd24+-20];
	add.f32 	%f12, %f10, %f11;
	st.global.f32 	[%rd24+-20], %f12;
	ld.global.f32 	%f13, [%rd25+-16];
	ld.global.f32 	%f14, [%rd24+-16];
	add.f32 	%f15, %f13, %f14;
	st.global.f32 	[%rd24+-16], %f15;
	ld.global.f32 	%f16, [%rd25+-12];
	ld.global.f32 	%f17, [%rd24+-12];
	add.f32 	%f18, %f16, %f17;
	st.global.f32 	[%rd24+-12], %f18;
	ld.global.f32 	%f19, [%rd25+-8];
	ld.global.f32 	%f20, [%rd24+-8];
	add.f32 	%f21, %f19, %f20;
	st.global.f32 	[%rd24+-8], %f21;
	ld.global.f32 	%f22, [%rd25+-4];
	ld.global.f32 	%f23, [%rd24+-4];
	add.f32 	%f24, %f22, %f23;
	st.global.f32 	[%rd24+-4], %f24;
	ld.global.f32 	%f25, [%rd25];
	ld.global.f32 	%f26, [%rd24];
	add.f32 	%f27, %f25, %f26;
	st.global.f32 	[%rd24], %f27;
	ld.global.f32 	%f28, [%rd25+4];
	ld.global.f32 	%f29, [%rd24+4];
	add.f32 	%f30, %f28, %f29;
	st.global.f32 	[%rd24+4], %f30;
	ld.global.f32 	%f31, [%rd25+8];
	ld.global.f32 	%f32, [%rd24+8];
	add.f32 	%f33, %f31, %f32;
	st.global.f32 	[%rd24+8], %f33;
	ld.global.f32 	%f34, [%rd25+12];
	ld.global.f32 	%f35, [%rd24+12];
	add.f32 	%f36, %f34, %f35;
	st.global.f32 	[%rd24+12], %f36;
	ld.global.f32 	%f37, [%rd25+16];
	ld.global.f32 	%f38, [%rd24+16];
	add.f32 	%f39, %f37, %f38;
	st.global.f32 	[%rd24+16], %f39;
	ld.global.f32 	%f40, [%rd25+20];
	ld.global.f32 	%f41, [%rd24+20];
	add.f32 	%f42, %f40, %f41;
	st.global.f32 	[%rd24+20], %f42;
	ld.global.f32 	%f43, [%rd25+24];
	ld.global.f32 	%f44, [%rd24+24];
	add.f32 	%f45, %f43, %f44;
	st.global.f32 	[%rd24+24], %f45;
	ld.global.f32 	%f46, [%rd25+28];
	ld.global.f32 	%f47, [%rd24+28];
	add.f32 	%f48, %f46, %f47;
	st.global.f32 	[%rd24+28], %f48;
	add.s32 	%r18, %r18, 16;
	add.s64 	%rd25, %rd25, 64;
	add.s64 	%rd24, %rd24, 64;
	setp.ne.s32 	%p3, %r18, 0;
	@%p3 bra 	$L__BB1_3;
$L__BB1_4:
	setp.eq.s32 	%p4, %r1, 0;
	@%p4 bra 	$L__BB1_13;
	and.b32  	%r7, %r16, 7;
	setp.lt.u32 	%p5, %r1, 8;
	@%p5 bra 	$L__BB1_7;
	mul.wide.u32 	%rd17, %r20, 4;
	add.s64 	%rd18, %rd2, %rd17;
	ld.global.f32 	%f49, [%rd18];
	add.s64 	%rd19, %rd1, %rd17;
	ld.global.f32 	%f50, [%rd19];
	add.f32 	%f51, %f49, %f50;
	st.global.f32 	[%rd19], %f51;
	ld.global.f32 	%f52, [%rd18+4];
	ld.global.f32 	%f53, [%rd19+4];
	add.f32 	%f54, %f52, %f53;
	st.global.f32 	[%rd19+4], %f54;
	ld.global.f32 	%f55, [%rd18+8];
	ld.global.f32 	%f56, [%rd19+8];
	add.f32 	%f57, %f55, %f56;
	st.global.f32 	[%rd19+8], %f57;
	ld.global.f32 	%f58, [%rd18+12];
	ld.global.f32 	%f59, [%rd19+12];
	add.f32 	%f60, %f58, %f59;
	st.global.f32 	[%rd19+12], %f60;
	ld.global.f32 	%f61, [%rd18+16];
	ld.global.f32 	%f62, [%rd19+16];
	add.f32 	%f63, %f61, %f62;
	st.global.f32 	[%rd19+16], %f63;
	ld.global.f32 	%f64, [%rd18+20];
	ld.global.f32 	%f65, [%rd19+20];
	add.f32 	%f66, %f64, %f65;
	st.global.f32 	[%rd19+20], %f66;
	ld.global.f32 	%f67, [%rd18+24];
	ld.global.f32 	%f68, [%rd19+24];
	add.f32 	%f69, %f67, %f68;
	st.global.f32 	[%rd19+24], %f69;
	ld.global.f32 	%f70, [%rd18+28];
	ld.global.f32 	%f71, [%rd19+28];
	add.f32 	%f72, %f70, %f71;
	st.global.f32 	[%rd19+28], %f72;
	add.s32 	%r20, %r20, 8;
$L__BB1_7:
	setp.eq.s32 	%p6, %r7, 0;
	@%p6 bra 	$L__BB1_13;
	and.b32  	%r10, %r16, 3;
	setp.lt.u32 	%p7, %r7, 4;
	@%p7 bra 	$L__BB1_10;
	mul.wide.u32 	%rd20, %r20, 4;
	add.s64 	%rd21, %rd2, %rd20;
	ld.global.f32 	%f73, [%rd21];
	add.s64 	%rd22, %rd1, %rd20;
	ld.global.f32 	%f74, [%rd22];
	add.f32 	%f75, %f73, %f74;
	st.global.f32 	[%rd22], %f75;
	ld.global.f32 	%f76, [%rd21+4];
	ld.global.f32 	%f77, [%rd22+4];
	add.f32 	%f78, %f76, %f77;
	st.global.f32 	[%rd22+4], %f78;
	ld.global.f32 	%f79, [%rd21+8];
	ld.global.f32 	%f80, [%rd22+8];
	add.f32 	%f81, %f79, %f80;
	st.global.f32 	[%rd22+8], %f81;
	ld.global.f32 	%f82, [%rd21+12];
	ld.global.f32 	%f83, [%rd22+12];
	add.f32 	%f84, %f82, %f83;
	st.global.f32 	[%rd22+12], %f84;
	add.s32 	%r20, %r20, 4;
$L__BB1_10:
	setp.eq.s32 	%p8, %r10, 0;
	@%p8 bra 	$L__BB1_13;
	mul.wide.u32 	%rd23, %r20, 4;
	add.s64 	%rd27, %rd1, %rd23;
	add.s64 	%rd26, %rd2, %rd23;
	neg.s32 	%r22, %r10;
$L__BB1_12:
	.pragma "nounroll";
	ld.global.f32 	%f85, [%rd26];
	ld.global.f32 	%f86, [%rd27];
	add.f32 	%f87, %f85, %f86;
	st.global.f32 	[%rd27], %f87;
	add.s64 	%rd27, %rd27, 4;
	add.s64 	%rd26, %rd26, 4;
	add.s32 	%r22, %r22, 1;
	setp.ne.s32 	%p9, %r22, 0;
	@%p9 bra 	$L__BB1_12;
$L__BB1_13:
	ret;

}


// ===== COMPILED SASS (sm_100) =====

	.target	sm_100

	.elftype	@"ET_EXEC"


//--------------------- .note.nv.tkinfo           --------------------------
	.section	.note.nv.tkinfo,"",@"SHT_NOTE"
	.sectionflags	@"SHF_NOTE_NV_TKINFO"
	.tkinfo
        /*0018*/ 	.word	0x00000002
        /*0030*/ 	.string	""
        /*0030*/ 	.string	"ptxas"
        /*0030*/ 	.string	"Cuda compilation tools, release 13.0, V13.0.88"
        /*0030*/ 	.string	"Build cuda_13.0.r13.0/compiler.36424714_0"
        /*0030*/ 	.string	"-arch sm_100 -m 64 "



//--------------------- .note.nv.cuinfo           --------------------------
	.section	.note.nv.cuinfo,"",@"SHT_NOTE"
	.sectionflags	@"SHF_NOTE_NV_CUINFO"
        /*0018*/ 	.short	0x0002
        /*001a*/ 	.short	0x0064
        /*001c*/ 	.short	0x0082
	.zero		2


//--------------------- .nv.info                  --------------------------
	.section	.nv.info,"",@"SHT_CUDA_INFO"
	.align	4


	//----- nvinfo : EIATTR_REGCOUNT
	.align		4
        /*0000*/ 	.byte	0x04, 0x2f
        /*0002*/ 	.short	(.L_1 - .L_0)
	.align		4
.L_0:
        /*0004*/ 	.word	index@(_Z5iloopPfS_iS_S_ii)
        /*0008*/ 	.word	0x0000001c


	//----- nvinfo : EIATTR_FRAME_SIZE
	.align		4
.L_1:
        /*000c*/ 	.byte	0x04, 0x11
        /*000e*/ 	.short	(.L_3 - .L_2)
	.align		4
.L_2:
        /*0010*/ 	.word	index@($__internal_0_$__cuda_sm3x_div_rn_noftz_f32_slowpath)
        /*0014*/ 	.word	0x00000000


	//----- nvinfo : EIATTR_FRAME_SIZE
	.align		4
.L_3:
        /*0018*/ 	.byte	0x04, 0x11
        /*001a*/ 	.short	(.L_5 - .L_4)
	.align		4
.L_4:
        /*001c*/ 	.word	index@(_Z5iloopPfS_iS_S_ii)
        /*0020*/ 	.word	0x00000000


	//----- nvinfo : EIATTR_REGCOUNT
	.align		4
.L_5:
        /*0024*/ 	.byte	0x04, 0x2f
        /*0026*/ 	.short	(.L_7 - .L_6)
	.align		4
.L_6:
        /*0028*/ 	.word	index@(_Z3addPfS_i)
        /*002c*/ 	.word	0x00000012


	//----- nvinfo : EIATTR_FRAME_SIZE
	.align		4
.L_7:
        /*0030*/ 	.byte	0x04, 0x11
        /*0032*/ 	.short	(.L_9 - .L_8)
	.align		4
.L_8:
        /*0034*/ 	.word	index@(_Z3addPfS_i)
        /*0038*/ 	.word	0x00000000


	//----- nvinfo : EIATTR_MIN_STACK_SIZE
	.align		4
.L_9:
        /*003c*/ 	.byte	0x04, 0x12
        /*003e*/ 	.short	(.L_11 - .L_10)
	.align		4
.L_10:
        /*0040*/ 	.word	index@(_Z3addPfS_i)
        /*0044*/ 	.word	0x00000000


	//----- nvinfo : EIATTR_MIN_STACK_SIZE
	.align		4
.L_11:
        /*0048*/ 	.byte	0x04, 0x12
        /*004a*/ 	.short	(.L_13 - .L_12)
	.align		4
.L_12:
        /*004c*/ 	.word	index@(_Z5iloopPfS_iS_S_ii)
        /*0050*/ 	.word	0x00000000
.L_13:


//--------------------- .nv.compat                --------------------------
	.section	.nv.compat,"",@"SHT_CUDA_COMPAT_INFO"
	.align	4
        /*0000*/ 	.byte	0x02, 0x09, 0x00, 0x00, 0x02, 0x02, 0x01, 0x00, 0x02, 0x05, 0x05, 0x00, 0x03, 0x07, 0x01, 0x01
        /*0010*/ 	.byte	0x02, 0x03, 0x00, 0x00, 0x02, 0x06, 0x01, 0x00, 0x04, 0x0b, 0x08, 0x00, 0x01, 0x00, 0x00, 0x00
        /*0020*/ 	.byte	0x00, 0x00, 0x00, 0x00


//--------------------- .nv.info._Z3addPfS_i      --------------------------
	.section	.nv.info._Z3addPfS_i,"",@"SHT_CUDA_INFO"
	.sectionflags	@""
	.align	4


	//----- nvinfo : EIATTR_CUDA_API_VERSION
	.align		4
        /*0000*/ 	.byte	0x04, 0x37
        /*0002*/ 	.short	(.L_15 - .L_14)
.L_14:
        /*0004*/ 	.word	0x00000082


	//----- nvinfo : EIATTR_KPARAM_INFO
	.align		4
.L_15:
        /*0008*/ 	.byte	0x04, 0x17
        /*000a*/ 	.short	(.L_17 - .L_16)
.L_16:
        /*000c*/ 	.word	0x00000000
        /*0010*/ 	.short	0x0002
        /*0012*/ 	.short	0x0010
        /*0014*/ 	.byte	0x00, 0xf0, 0x11, 0x00


	//----- nvinfo : EIATTR_KPARAM_INFO
	.align		4
.L_17:
        /*0018*/ 	.byte	0x04, 0x17
        /*001a*/ 	.short	(.L_19 - .L_18)
.L_18:
        /*001c*/ 	.word	0x00000000
        /*0020*/ 	.short	0x0001
        /*0022*/ 	.short	0x0008
        /*0024*/ 	.byte	0x00, 0xf5, 0x21, 0x00


	//----- nvinfo : EIATTR_KPARAM_INFO
	.align		4
.L_19:
        /*0028*/ 	.byte	0x04, 0x17
        /*002a*/ 	.short	(.L_21 - .L_20)
.L_20:
        /*002c*/ 	.word	0x00000000
        /*0030*/ 	.short	0x0000
        /*0032*/ 	.short	0x0000
        /*0034*/ 	.byte	0x00, 0xf5, 0x21, 0x00


	//----- nvinfo : EIATTR_SPARSE_MMA_MASK
	.align		4
.L_21:
        /*0038*/ 	.byte	0x03, 0x50
        /*003a*/ 	.short	0x0000


	//----- nvinfo : EIATTR_MAXREG_COUNT
	.align		4
        /*003c*/ 	.byte	0x03, 0x1b
        /*003e*/ 	.short	0x00ff


	//----- nvinfo : EIATTR_MERCURY_ISA_VERSION
	.align		4
        /*0040*/ 	.byte	0x03, 0x5f
        /*0042*/ 	.short	0x0101


	//----- nvinfo : EIATTR_VRC_CTA_INIT_COUNT
	.align		4
        /*0044*/ 	.byte	0x02, 0x4a
	.zero		1
	.zero		1


	//----- nvinfo : EIATTR_EXIT_INSTR_OFFSETS
	.align		4
        /*0048*/ 	.byte	0x04, 0x1c
        /*004a*/ 	.short	(.L_23 - .L_22)


	//   ....[0]....
.L_22:
        /*004c*/ 	.word	0x00000030


	//   ....[1]....
        /*0050*/ 	.word	0x000005f0


	//   ....[2]....
        /*0054*/ 	.word	0x00000890


	//   ....[3]....
        /*0058*/ 	.word	0x00000a30


	//   ....[4]....
        /*005c*/ 	.word	0x00000b80


	//----- nvinfo : EIATTR_CBANK_PARAM_SIZE
	.align		4
.L_23:
        /*0060*/ 	.byte	0x03, 0x19
        /*0062*/ 	.short	0x0014


	//----- nvinfo : EIATTR_PARAM_CBANK
	.align		4
        /*0064*/ 	.byte	0x04, 0x0a
        /*0066*/ 	.short	(.L_25 - .L_24)
	.align		4
.L_24:
        /*0068*/ 	.word	index@(.nv.constant0._Z3addPfS_i)
        /*006c*/ 	.short	0x0380
        /*006e*/ 	.short	0x0014


	//----- nvinfo : EIATTR_SW_WAR
	.align		4
.L_25:
        /*0070*/ 	.byte	0x04, 0x36
        /*0072*/ 	.short	(.L_27 - .L_26)
.L_26:
        /*0074*/ 	.word	0x00000008
.L_27:


//--------------------- .nv.info._Z5iloopPfS_iS_S_ii --------------------------
	.section	.nv.info._Z5iloopPfS_iS_S_ii,"",@"SHT_CUDA_INFO"
	.sectionflags	@""
	.align	4


	//----- nvinfo : EIATTR_CUDA_API_VERSION
	.align		4
        /*0000*/ 	.byte	0x04, 0x37
        /*0002*/ 	.short	(.L_29 - .L_28)
.L_28:
        /*0004*/ 	.word	0x00000082


	//----- nvinfo : EIATTR_KPARAM_INFO
	.align		4
.L_29:
        /*0008*/ 	.byte	0x04, 0x17
        /*000a*/ 	.short	(.L_31 - .L_30)
.L_30:
        /*000c*/ 	.word	0x00000000
        /*0010*/ 	.short	0x0006
        /*0012*/ 	.short	0x002c
        /*0014*/ 	.byte	0x00, 0xf0, 0x11, 0x00


	//----- nvinfo : EIATTR_KPARAM_INFO
	.align		4
.L_31:
        /*0018*/ 	.byte	0x04, 0x17
        /*001a*/ 	.short	(.L_33 - .L_32)
.L_32:
        /*001c*/ 	.word	0x00000000
        /*0020*/ 	.short	0x0005
        /*0022*/ 	.short	0x0028
        /*0024*/ 	.byte	0x00, 0xf0, 0x11, 0x00


	//----- nvinfo : EIATTR_KPARAM_INFO
	.align		4
.L_33:
        /*0028*/ 	.byte	0x04, 0x17
        /*002a*/ 	.short	(.L_35 - .L_34)
.L_34:
        /*002c*/ 	.word	0x00000000
        /*0030*/ 	.short	0x0004
        /*0032*/ 	.short	0x0020
        /*0034*/ 	.byte	0x00, 0xf5, 0x21, 0x00


	//----- nvinfo : EIATTR_KPARAM_INFO
	.align		4
.L_35:
        /*0038*/ 	.byte	0x04, 0x17
        /*003a*/ 	.short	(.L_37 - .L_36)
.L_36:
        /*003c*/ 	.word	0x00000000
        /*0040*/ 	.short	0x0003
        /*0042*/ 	.short	0x0018
        /*0044*/ 	.byte	0x00, 0xf5, 0x21, 0x00


	//----- nvinfo : EIATTR_KPARAM_INFO
	.align		4
.L_37:
        /*0048*/ 	.byte	0x04, 0x17
        /*004a*/ 	.short	(.L_39 - .L_38)
.L_38:
        /*004c*/ 	.word	0x00000000
        /*0050*/ 	.short	0x0002
        /*0052*/ 	.short	0x0010
        /*0054*/ 	.byte	0x00, 0xf0, 0x11, 0x00


	//----- nvinfo : EIATTR_KPARAM_INFO
	.align		4
.L_39:
        /*0058*/ 	.byte	0x04, 0x17
        /*005a*/ 	.short	(.L_41 - .L_40)
.L_40:
        /*005c*/ 	.word	0x00000000
        /*0060*/ 	.short	0x0001
        /*0062*/ 	.short	0x0008
        /*0064*/ 	.byte	0x00, 0xf5, 0x21, 0x00


	//----- nvinfo : EIATTR_KPARAM_INFO
	.align		4
.L_41:
        /*0068*/ 	.byte	0x04, 0x17
        /*006a*/ 	.short	(.L_43 - .L_42)
.L_42:
        /*006c*/ 	.word	0x00000000
        /*0070*/ 	.short	0x0000
        /*0072*/ 	.short	0x0000
        /*0074*/ 	.byte	0x00, 0xf5, 0x21, 0x00


	//----- nvinfo : EIATTR_SPARSE_MMA_MASK
	.align		4
.L_43:
        /*0078*/ 	.byte	0x03, 0x50
        /*007a*/ 	.short	0x0000


	//----- nvinfo : EIATTR_MAXREG_COUNT
	.align		4
        /*007c*/ 	.byte	0x03, 0x1b
        /*007e*/ 	.short	0x00ff


	//----- nvinfo : EIATTR_MERCURY_ISA_VERSION
	.align		4
        /*0080*/ 	.byte	0x03, 0x5f
        /*0082*/ 	.short	0x0101


	//----- nvinfo : EIATTR_VRC_CTA_INIT_COUNT
	.align		4
        /*0084*/ 	.byte	0x02, 0x4a
	.zero		1
	.zero		1


	//----- nvinfo : EIATTR_EXIT_INSTR_OFFSETS
	.align		4
        /*0088*/ 	.byte	0x04, 0x1c
        /*008a*/ 	.short	(.L_45 - .L_44)


	//   ....[0]....
.L_44:
        /*008c*/ 	.word	0x000000b0


	//   ....[1]....
        /*0090*/ 	.word	0x000002c0


	//   ....[2]....
        /*0094*/ 	.word	0x00000dc0


	//----- nvinfo : EIATTR_CRS_STACK_SIZE
	.align		4
.L_45:
        /*0098*/ 	.byte	0x04, 0x1e
        /*009a*/ 	.short	(.L_47 - .L_46)
.L_46:
        /*009c*/ 	.word	0x00000000


	//----- nvinfo : EIATTR_CBANK_PARAM_SIZE
	.align		4
.L_47:
        /*00a0*/ 	.byte	0x03, 0x19
        /*00a2*/ 	.short	0x0030


	//----- nvinfo : EIATTR_PARAM_CBANK
	.align		4
        /*00a4*/ 	.byte	0x04, 0x0a
        /*00a6*/ 	.short	(.L_49 - .L_48)
	.align		4
.L_48:
        /*00a8*/ 	.word	index@(.nv.constant0._Z5iloopPfS_iS_S_ii)
        /*00ac*/ 	.short	0x0380
        /*00ae*/ 	.short	0x0030


	//----- nvinfo : EIATTR_SW_WAR
	.align		4
.L_49:
        /*00b0*/ 	.byte	0x04, 0x36
        /*00b2*/ 	.short	(.L_51 - .L_50)
.L_50:
        /*00b4*/ 	.word	0x00000008
.L_51:


//--------------------- .nv.callgraph             --------------------------
	.section	.nv.callgraph,"",@"SHT_CUDA_CALLGRAPH"
	.align	4
	.sectionentsize	8
	.align		4
        /*0000*/ 	.word	0x00000000
	.align		4
        /*0004*/ 	.word	0xffffffff
	.align		4
        /*0008*/ 	.word	0x00000000
	.align		4
        /*000c*/ 	.word	0xfffffffe
	.align		4
        /*0010*/ 	.word	0x00000000
	.align		4
        /*0014*/ 	.word	0xfffffffd
	.align		4
        /*0018*/ 	.word	0x00000000
	.align		4
        /*001c*/ 	.word	0xfffffffc


//--------------------- .text._Z3addPfS_i         --------------------------
	.section	.text._Z3addPfS_i,"ax",@progbits
	.align	128
        .global         _Z3addPfS_i
        .type           _Z3addPfS_i,@function
        .size           _Z3addPfS_i,(.L_x_32 - _Z3addPfS_i)
        .other          _Z3addPfS_i,@"STO_CUDA_ENTRY STV_DEFAULT"
_Z3addPfS_i:
.text._Z3addPfS_i:
[----:B------:R-:W-:Y:S08]  /*0000*/  LDC R1, c[0x0][0x37c] ;  /* 0x0000df00ff017b82 */ /* 0x000ff00000000800 */
[----:B------:R-:W0:Y:S02]  /*0010*/  LDC R6, c[0x0][0x390] ;  /* 0x0000e400ff067b82 */ /* 0x000e240000000800 */
[----:B0-----:R-:W-:-:S13]  /*0020*/  ISETP.GE.AND P0, PT, R6, 0x1, PT ;  /* 0x000000010600780c */ /* 0x001fda0003f06270 */
[----:B------:R-:W-:Y:S05]  /*0030*/  @!P0 EXIT ;  /* 0x000000000000894d */ /* 0x000fea0003800000 */
[C---:B------:R-:W-:Y:S01]  /*0040*/  ISETP.GE.U32.AND P1, PT, R6.reuse, 0x10, PT ;  /* 0x000000100600780c */ /* 0x040fe20003f26070 */
[----:B------:R-:W0:Y:S01]  /*0050*/  LDCU.64 UR12, c[0x0][0x358] ;  /* 0x00006b00ff0c77ac */ /* 0x000e220008000a00 */
[----:B------:R-:W-:Y:S01]  /*0060*/  LOP3.LUT R10, R6, 0xf, RZ, 0xc0, !PT ;  /* 0x0000000f060a7812 */ /* 0x000fe200078ec0ff */
[----:B------:R-:W-:-:S03]  /*0070*/  HFMA2 R0, -RZ, RZ, 0, 0 ;  /* 0x00000000ff007431 */ /* 0x000fc600000001ff */
[----:B------:R-:W-:-:S07]  /*0080*/  ISETP.NE.AND P0, PT, R10, RZ, PT ;  /* 0x000000ff0a00720c */ /* 0x000fce0003f05270 */
[----:B------:R-:W-:Y:S06]  /*0090*/  @!P1 BRA `(.L_x_0) ;  /* 0x0000000400549947 */ /* 0x000fec0003800000 */
[----:B------:R-:W1:Y:S01]  /*00a0*/  LDCU.128 UR8, c[0x0][0x380] ;  /* 0x00007000ff0877ac */ /* 0x000e620008000c00 */
[----:B------:R-:W-:-:S04]  /*00b0*/  LOP3.LUT R0, R6, 0x7ffffff0, RZ, 0xc0, !PT ;  /* 0x7ffffff006007812 */ /* 0x000fc800078ec0ff */
[----:B------:R-:W-:Y:S01]  /*00c0*/  IADD3 R7, PT, PT, -R0, RZ, RZ ;  /* 0x000000ff00077210 */ /* 0x000fe20007ffe1ff */
[----:B-1----:R-:W-:Y:S02]  /*00d0*/  UIADD3 UR6, UP0, UPT, UR8, 0x20, URZ ;  /* 0x0000002008067890 */ /* 0x002fe4000ff1e0ff */
[----:B------:R-:W-:Y:S02]  /*00e0*/  UIADD3 UR4, UP1, UPT, UR10, 0x20, URZ ;  /* 0x000000200a047890 */ /* 0x000fe4000ff3e0ff */
[----:B------:R-:W-:Y:S02]  /*00f0*/  UIADD3.X UR7, UPT, UPT, URZ, UR9, URZ, UP0, !UPT ;  /* 0x00000009ff077290 */ /* 0x000fe400087fe4ff */
[----:B------:R-:W-:Y:S01]  /*0100*/  UIADD3.X UR5, UPT, UPT, URZ, UR11, URZ, UP1, !UPT ;  /* 0x0000000bff057290 */ /* 0x000fe20008ffe4ff */
[----:B------:R-:W-:Y:S02]  /*0110*/  MOV R12, UR6 ;  /* 0x00000006000c7c02 */ /* 0x000fe40008000f00 */
[----:B------:R-:W-:-:S02]  /*0120*/  MOV R8, UR4 ;  /* 0x0000000400087c02 */ /* 0x000fc40008000f00 */
[----:B------:R-:W-:Y:S02]  /*0130*/  MOV R3, UR7 ;  /* 0x0000000700037c02 */ /* 0x000fe40008000f00 */
[----:B------:R-:W-:-:S07]  /*0140*/  MOV R9, UR5 ;  /* 0x0000000500097c02 */ /* 0x000fce0008000f00 */
.L_x_1:
[----:B------:R-:W-:Y:S02]  /*0150*/  MOV R2, R12 ;  /* 0x0000000c00027202 */ /* 0x000fe40000000f00 */
[----:B-1----:R-:W-:Y:S02]  /*0160*/  MOV R4, R8 ;  /* 0x0000000800047202 */ /* 0x002fe40000000f00 */
[----:B------:R-:W-:Y:S01]  /*0170*/  MOV R5, R9 ;  /* 0x0000000900057202 */ /* 0x000fe20000000f00 */
[----:B0-----:R-:W2:Y:S04]  /*0180*/  LDG.E R8, desc[UR12][R2.64+-0x20] ;  /* 0xffffe00c02087981 */ /* 0x001ea8000c1e1900 */
[----:B------:R-:W2:Y:S04]  /*0190*/  LDG.E R9, desc[UR12][R4.64+-0x20] ;  /* 0xffffe00c04097981 */ /* 0x000ea8000c1e1900 */
[----:B------:R-:W3:Y:S04]  /*01a0*/  LDG.E R11, desc[UR12][R4.64+-0x1c] ;  /* 0xffffe40c040b7981 */ /* 0x000ee8000c1e1900 */
[----:B------:R-:W4:Y:S04]  /*01b0*/  LDG.E R13, desc[UR12][R4.64+-0x18] ;  /* 0xffffe80c040d7981 */ /* 0x000f28000c1e1900 */
[----:B------:R-:W5:Y:S01]  /*01c0*/  LDG.E R15, desc[UR12][R4.64+-0x14] ;  /* 0xffffec0c040f7981 */ /* 0x000f62000c1e1900 */
[----:B--2---:R-:W-:-:S05]  /*01d0*/  FADD R9, R8, R9 ;  /* 0x0000000908097221 */ /* 0x004fca0000000000 */
[----:B------:R0:W-:Y:S04]  /*01e0*/  STG.E desc[UR12][R4.64+-0x20], R9 ;  /* 0xffffe00904007986 */ /* 0x0001e8000c10190c */
[----:B------:R-:W3:Y:S04]  /*01f0*/  LDG.E R8, desc[UR12][R2.64+-0x1c] ;  /* 0xffffe40c02087981 */ /* 0x000ee8000c1e1900 */
[----:B0-----:R-:W2:Y:S01]  /*0200*/  LDG.E R9, desc[UR12][R4.64+-0x10] ;  /* 0xfffff00c04097981 */ /* 0x001ea2000c1e1900 */
[----:B---3--:R-:W-:-:S05]  /*0210*/  FADD R11, R8, R11 ;  /* 0x0000000b080b7221 */ /* 0x008fca0000000000 */
[----:B------:R0:W-:Y:S04]  /*0220*/  STG.E desc[UR12][R4.64+-0x1c], R11 ;  /* 0xffffe40b04007986 */ /* 0x0001e8000c10190c */
[----:B------:R-:W4:Y:S04]  /*0230*/  LDG.E R8, desc[UR12][R2.64+-0x18] ;  /* 0xffffe80c02087981 */ /* 0x000f28000c1e1900 */
[----:B0-----:R-:W3:Y:S01]  /*0240*/  LDG.E R11, desc[UR12][R4.64+-0xc] ;  /* 0xfffff40c040b7981 */ /* 0x001ee2000c1e1900 */
[----:B----4-:R-:W-:-:S05]  /*0250*/  FADD R13, R8, R13 ;  /* 0x0000000d080d7221 */ /* 0x010fca0000000000 */
[----:B------:R0:W-:Y:S04]  /*0260*/  STG.E desc[UR12][R4.64+-0x18], R13 ;  /* 0xffffe80d04007986 */ /* 0x0001e8000c10190c */
[----:B------:R-:W5:Y:S04]  /*0270*/  LDG.E R8, desc[UR12][R2.64+-0x14] ;  /* 0xffffec0c02087981 */ /* 0x000f68000c1e1900 */
[----:B0-----:R-:W4:Y:S01]  /*0280*/  LDG.E R13, desc[UR12][R4.64+-0x8] ;  /* 0xfffff80c040d7981 */ /* 0x001f22000c1e1900 */
[----:B-----5:R-:W-:-:S05]  /*0290*/  FADD R15, R8, R15 ;  /* 0x0000000f080f7221 */ /* 0x020fca0000000000 */
[----:B------:R0:W-:Y:S04]  /*02a0*/  STG.E desc[UR12][R4.64+-0x14], R15 ;  /* 0xffffec0f04007986 */ /* 0x0001e8000c10190c */
[----:B------:R-:W2:Y:S04]  /*02b0*/  LDG.E R8, desc[UR12][R2.64+-0x10] ;  /* 0xfffff00c02087981 */ /* 0x000ea8000c1e1900 */
[----:B0-----:R-:W5:Y:S01]  /*02c0*/  LDG.E R15, desc[UR12][R4.64+-0x4] ;  /* 0xfffffc0c040f7981 */ /* 0x001f62000c1e1900 */
        /* <DEDUP_REMOVED lines=34> */
[----:B------:R-:W3:Y:S02]  /*04f0*/  LDG.E R8, desc[UR12][R2.64+0x14] ;  /* 0x0000140c02087981 */ /* 0x000ee4000c1e1900 */
[----:B---3--:R-:W-:-:S05]  /*0500*/  FADD R11, R8, R11 ;  /* 0x0000000b080b7221 */ /* 0x008fca0000000000 */
[----:B------:R1:W-:Y:S04]  /*0510*/  STG.E desc[UR12][R4.64+0x14], R11 ;  /* 0x0000140b04007986 */ /* 0x0003e8000c10190c */
[----:B------:R-:W4:Y:S01]  /*0520*/  LDG.E R8, desc[UR12][R2.64+0x18] ;  /* 0x0000180c02087981 */ /* 0x000f22000c1e1900 */
[----:B------:R-:W-:Y:S01]  /*0530*/  IADD3 R7, PT, PT, R7, 0x10, RZ ;  /* 0x0000001007077810 */ /* 0x000fe20007ffe0ff */
[----:B----4-:R-:W-:-:S05]  /*0540*/  FADD R13, R8, R13 ;  /* 0x0000000d080d7221 */ /* 0x010fca0000000000 */
[----:B------:R1:W-:Y:S04]  /*0550*/  STG.E desc[UR12][R4.64+0x18], R13 ;  /* 0x0000180d04007986 */ /* 0x0003e8000c10190c */
[----:B------:R2:W5:Y:S01]  /*0560*/  LDG.E R8, desc[UR12][R2.64+0x1c] ;  /* 0x00001c0c02087981 */ /* 0x000562000c1e1900 */
[----:B------:R-:W-:Y:S02]  /*0570*/  ISETP.NE.AND P1, PT, R7, RZ, PT ;  /* 0x000000ff0700720c */ /* 0x000fe40003f25270 */
[----:B------:R-:W-:-:S05]  /*0580*/  IADD3 R12, P2, PT, R2, 0x40, RZ ;  /* 0x00000040020c7810 */ /* 0x000fca0007f5e0ff */
[----:B--2---:R-:W-:Y:S02]  /*0590*/  IMAD.X R3, RZ, RZ, R3, P2 ;  /* 0x000000ffff037224 */ /* 0x004fe400010e0603 */
[----:B-----5:R-:W-:Y:S01]  /*05a0*/  FADD R15, R8, R15 ;  /* 0x0000000f080f7221 */ /* 0x020fe20000000000 */
[----:B------:R-:W-:-:S04]  /*05b0*/  IADD3 R8, P3, PT, R4, 0x40, RZ ;  /* 0x0000004004087810 */ /* 0x000fc80007f7e0ff */
[----:B------:R1:W-:Y:S01]  /*05c0*/  STG.E desc[UR12][R4.64+0x1c], R15 ;  /* 0x00001c0f04007986 */ /* 0x0003e2000c10190c */
[----:B0-----:R-:W-:Y:S01]  /*05d0*/  IADD3.X R9, PT, PT, RZ, R5, RZ, P3, !PT ;  /* 0x00000005ff097210 */ /* 0x001fe20001ffe4ff */
[----:B------:R-:W-:Y:S07]  /*05e0*/  @P1 BRA `(.L_x_1) ;  /* 0xfffffff800d81947 */ /* 0x000fee000383ffff */
.L_x_0:
[----:B0-----:R-:W-:Y:S05]  /*05f0*/  @!P0 EXIT ;  /* 0x000000000000894d */ /* 0x001fea0003800000 */
[----:B------:R-:W-:Y:S02]  /*0600*/  ISETP.GE.U32.AND P0, PT, R10, 0x8, PT ;  /* 0x000000080a00780c */ /* 0x000fe40003f06070 */
[----:B------:R-:W-:-:S04]  /*0610*/  LOP3.LUT R12, R6, 0x7, RZ, 0xc0, !PT ;  /* 0x00000007060c7812 */ /* 0x000fc800078ec0ff */
[----:B------:R-:W-:-:S07]  /*0620*/  ISETP.NE.AND P1, PT, R12, RZ, PT ;  /* 0x000000ff0c00720c */ /* 0x000fce0003f25270 */
[----:B------:R-:W-:Y:S06]  /*0630*/  @!P0 BRA `(.L_x_2) ;  /* 0x0000000000948947 */ /* 0x000fec0003800000 */
[----:B------:R-:W0:Y:S08]  /*0640*/  LDC.64 R2, c[0x0][0x380] ;  /* 0x0000e000ff027b82 */ /* 0x000e300000000a00 */
[----:B-1----:R-:W1:Y:S01]  /*0650*/  LDC.64 R4, c[0x0][0x388] ;  /* 0x0000e200ff047b82 */ /* 0x002e620000000a00 */
[----:B0-----:R-:W-:-:S05]  /*0660*/  IMAD.WIDE.U32 R2, R0, 0x4, R2 ;  /* 0x0000000400027825 */ /* 0x001fca00078e0002 */
[----:B------:R-:W2:Y:S01]  /*0670*/  LDG.E R7, desc[UR12][R2.64] ;  /* 0x0000000c02077981 */ /* 0x000ea2000c1e1900 */
[----:B-1----:R-:W-:-:S05]  /*0680*/  IMAD.WIDE.U32 R4, R0, 0x4, R4 ;  /* 0x0000000400047825 */ /* 0x002fca00078e0004 */
[----:B------:R-:W2:Y:S04]  /*0690*/  LDG.E R8, desc[UR12][R4.64] ;  /* 0x0000000c04087981 */ /* 0x000ea8000c1e1900 */
[----:B------:R-:W3:Y:S04]  /*06a0*/  LDG.E R9, desc[UR12][R4.64+0x4] ;  /* 0x0000040c04097981 */ /* 0x000ee8000c1e1900 */
[----:B------:R-:W4:Y:S04]  /*06b0*/  LDG.E R11, desc[UR12][R4.64+0x8] ;  /* 0x0000080c040b7981 */ /* 0x000f28000c1e1900 */
[----:B------:R-:W5:Y:S01]  /*06c0*/  LDG.E R13, desc[UR12][R4.64+0xc] ;  /* 0x00000c0c040d7981 */ /* 0x000f62000c1e1900 */
[----:B--2---:R-:W-:-:S05]  /*06d0*/  FADD R7, R7, R8 ;  /* 0x0000000807077221 */ /* 0x004fca0000000000 */
[----:B------:R-:W-:Y:S04]  /*06e0*/  STG.E desc[UR12][R4.64], R7 ;  /* 0x0000000704007986 */ /* 0x000fe8000c10190c */
[----:B------:R-:W3:Y:S02]  /*06f0*/  LDG.E R8, desc[UR12][R2.64+0x4] ;  /* 0x0000040c02087981 */ /* 0x000ee4000c1e1900 */
[----:B---3--:R-:W-:-:S05]  /*0700*/  FADD R9, R8, R9 ;  /* 0x0000000908097221 */ /* 0x008fca0000000000 */
[----:B------:R0:W-:Y:S04]  /*0710*/  STG.E desc[UR12][R4.64+0x4], R9 ;  /* 0x0000040904007986 */ /* 0x0001e8000c10190c */
[----:B------:R-:W4:Y:S04]  /*0720*/  LDG.E R8, desc[UR12][R2.64+0x8] ;  /* 0x0000080c02087981 */ /* 0x000f28000c1e1900 */
[----:B0-----:R-:W2:Y:S01]  /*0730*/  LDG.E R9, desc[UR12][R4.64+0x14] ;  /* 0x0000140c04097981 */ /* 0x001ea2000c1e1900 */
[----:B----4-:R-:W-:-:S05]  /*0740*/  FADD R11, R8, R11 ;  /* 0x0000000b080b7221 */ /* 0x010fca0000000000 */
[----:B------:R0:W-:Y:S04]  /*0750*/  STG.E desc[UR12][R4.64+0x8], R11 ;  /* 0x0000080b04007986 */ /* 0x0001e8000c10190c */
[----:B------:R-:W5:Y:S04]  /*0760*/  LDG.E R8, desc[UR12][R2.64+0xc] ;  /* 0x00000c0c02087981 */ /* 0x000f68000c1e1900 */
[----:B0-----:R-:W3:Y:S01]  /*0770*/  LDG.E R11, desc[UR12][R4.64+0x18] ;  /* 0x0000180c040b7981 */ /* 0x001ee2000c1e1900 */
[----:B-----5:R-:W-:-:S03]  /*0780*/  FADD R13, R8, R13 ;  /* 0x0000000d080d7221 */ /* 0x020fc60000000000 */
[----:B------:R-:W4:Y:S04]  /*0790*/  LDG.E R8, desc[UR12][R4.64+0x10] ;  /* 0x0000100c04087981 */ /* 0x000f28000c1e1900 */
[----:B------:R0:W-:Y:S04]  /*07a0*/  STG.E desc[UR12][R4.64+0xc], R13 ;  /* 0x00000c0d04007986 */ /* 0x0001e8000c10190c */
[----:B------:R-:W4:Y:S04]  /*07b0*/  LDG.E R7, desc[UR12][R2.64+0x10] ;  /* 0x0000100c02077981 */ /* 0x000f28000c1e1900 */
[----:B0-----:R-:W5:Y:S01]  /*07c0*/  LDG.E R13, desc[UR12][R4.64+0x1c] ;  /* 0x00001c0c040d7981 */ /* 0x001f62000c1e1900 */
[----:B----4-:R-:W-:-:S05]  /*07d0*/  FADD R7, R7, R8 ;  /* 0x0000000807077221 */ /* 0x010fca0000000000 */
[----:B------:R0:W-:Y:S04]  /*07e0*/  STG.E desc[UR12][R4.64+0x10], R7 ;  /* 0x0000100704007986 */ /* 0x0001e8000c10190c */
[----:B------:R-:W2:Y:S02]  /*07f0*/  LDG.E R8, desc[UR12][R2.64+0x14] ;  /* 0x0000140c02087981 */ /* 0x000ea4000c1e1900 */
[----:B--2---:R-:W-:-:S05]  /*0800*/  FADD R9, R8, R9 ;  /* 0x0000000908097221 */ /* 0x004fca0000000000 */
[----:B------:R0:W-:Y:S04]  /*0810*/  STG.E desc[UR12][R4.64+0x14], R9 ;  /* 0x0000140904007986 */ /* 0x0001e8000c10190c */
[----:B------:R-:W3:Y:S02]  /*0820*/  LDG.E R8, desc[UR12][R2.64+0x18] ;  /* 0x0000180c02087981 */ /* 0x000ee4000c1e1900 */
[----:B---3--:R-:W-:-:S05]  /*0830*/  FADD R11, R8, R11 ;  /* 0x0000000b080b7221 */ /* 0x008fca0000000000 */
[----:B------:R0:W-:Y:S04]  /*0840*/  STG.E desc[UR12][R4.64+0x18], R11 ;  /* 0x0000180b04007986 */ /* 0x0001e8000c10190c */
[----:B------:R-:W5:Y:S01]  /*0850*/  LDG.E R8, desc[UR12][R2.64+0x1c] ;  /* 0x00001c0c02087981 */ /* 0x000f62000c1e1900 */
[----:B------:R-:W-:Y:S01]  /*0860*/  IADD3 R0, PT, PT, R0, 0x8, RZ ;  /* 0x0000000800007810 */ /* 0x000fe20007ffe0ff */
[----:B-----5:R-:W-:-:S05]  /*0870*/  FADD R13, R8, R13 ;  /* 0x0000000d080d7221 */ /* 0x020fca0000000000 */
[----:B------:R0:W-:Y:S02]  /*0880*/  STG.E desc[UR12][R4.64+0x1c], R13 ;  /* 0x00001c0d04007986 */ /* 0x0001e4000c10190c */
.L_x_2:
[----:B------:R-:W-:Y:S05]  /*0890*/  @!P1 EXIT ;  /* 0x000000000000994d */ /* 0x000fea0003800000 */
[----:B------:R-:W-:Y:S02]  /*08a0*/  ISETP.GE.U32.AND P0, PT, R12, 0x4, PT ;  /* 0x000000040c00780c */ /* 0x000fe40003f06070 */
[----:B------:R-:W-:-:S04]  /*08b0*/  LOP3.LUT R6, R6, 0x3, RZ, 0xc0, !PT ;  /* 0x0000000306067812 */ /* 0x000fc800078ec0ff */
[----:B------:R-:W-:-:S07]  /*08c0*/  ISETP.NE.AND P1, PT, R6, RZ, PT ;  /* 0x000000ff0600720c */ /* 0x000fce0003f25270 */
[----:B------:R-:W-:Y:S06]  /*08d0*/  @!P0 BRA `(.L_x_3) ;  /* 0x0000000000548947 */ /* 0x000fec0003800000 */
[----:B01----:R-:W0:Y:S08]  /*08e0*/  LDC.64 R4, c[0x0][0x380] ;  /* 0x0000e000ff047b82 */ /* 0x003e300000000a00 */
[----:B------:R-:W1:Y:S01]  /*08f0*/  LDC.64 R2, c[0x0][0x388] ;  /* 0x0000e200ff027b82 */ /* 0x000e620000000a00 */
        /* <DEDUP_REMOVED lines=8> */
[----:B------:R2:W-:Y:S04]  /*0980*/  STG.E desc[UR12][R2.64], R7 ;  /* 0x0000000702007986 */ /* 0x0005e8000c10190c */
[----:B------:R-:W3:Y:S02]  /*0990*/  LDG.E R8, desc[UR12][R4.64+0x4] ;  /* 0x0000040c04087981 */ /* 0x000ee4000c1e1900 */
[----:B---3--:R-:W-:-:S05]  /*09a0*/  FADD R9, R8, R9 ;  /* 0x0000000908097221 */ /* 0x008fca0000000000 */
[----:B------:R2:W-:Y:S04]  /*09b0*/  STG.E desc[UR12][R2.64+0x4], R9 ;  /* 0x0000040902007986 */ /* 0x0005e8000c10190c */
[----:B------:R-:W4:Y:S02]  /*09c0*/  LDG.E R8, desc[UR12][R4.64+0x8] ;  /* 0x0000080c04087981 */ /* 0x000f24000c1e1900 */
[----:B----4-:R-:W-:-:S05]  /*09d0*/  FADD R11, R8, R11 ;  /* 0x0000000b080b7221 */ /* 0x010fca0000000000 */
[----:B------:R2:W-:Y:S04]  /*09e0*/  STG.E desc[UR12][R2.64+0x8], R11 ;  /* 0x0000080b02007986 */ /* 0x0005e8000c10190c */
[----:B------:R-:W5:Y:S01]  /*09f0*/  LDG.E R8, desc[UR12][R4.64+0xc] ;  /* 0x00000c0c04087981 */ /* 0x000f62000c1e1900 */
[----:B------:R-:W-:Y:S01]  /*0a00*/  IADD3 R0, PT, PT, R0, 0x4, RZ ;  /* 0x0000000400007810 */ /* 0x000fe20007ffe0ff */
[----:B-----5:R-:W-:-:S05]  /*0a10*/  FADD R13, R8, R13 ;  /* 0x0000000d080d7221 */ /* 0x020fca0000000000 */
[----:B------:R2:W-:Y:S02]  /*0a20*/  STG.E desc[UR12][R2.64+0xc], R13 ;  /* 0x00000c0d02007986 */ /* 0x0005e4000c10190c */
.L_x_3:
[----:B------:R-:W-:Y:S05]  /*0a30*/  @!P1 EXIT ;  /* 0x000000000000994d */ /* 0x000fea0003800000 */
[----:B--2---:R-:W2:Y:S01]  /*0a40*/  LDC.64 R2, c[0x0][0x388] ;  /* 0x0000e200ff027b82 */ /* 0x004ea20000000a00 */
[----:B------:R-:W-:-:S07]  /*0a50*/  IMAD.MOV R6, RZ, RZ, -R6 ;  /* 0x000000ffff067224 */ /* 0x000fce00078e0a06 */
[----:B01----:R-:W0:Y:S01]  /*0a60*/  LDC.64 R4, c[0x0][0x380] ;  /* 0x0000e000ff047b82 */ /* 0x003e220000000a00 */
[----:B--2---:R-:W-:-:S05]  /*0a70*/  IMAD.WIDE.U32 R2, R0, 0x4, R2 ;  /* 0x0000000400027825 */ /* 0x004fca00078e0002 */
[----:B------:R-:W-:Y:S01]  /*0a80*/  MOV R9, R3 ;  /* 0x0000000300097202 */ /* 0x000fe20000000f00 */
[----:B0-----:R-:W-:Y:S01]  /*0a90*/  IMAD.WIDE.U32 R4, R0, 0x4, R4 ;  /* 0x0000000400047825 */ /* 0x001fe200078e0004 */
[----:B------:R-:W-:-:S07]  /*0aa0*/  MOV R0, R2 ;  /* 0x0000000200007202 */ /* 0x000fce0000000f00 */
.L_x_4:
[----:B0-----:R-:W-:Y:S02]  /*0ab0*/  MOV R2, R0 ;  /* 0x0000000000027202 */ /* 0x001fe40000000f00 */
[----:B------:R-:W-:Y:S01]  /*0ac0*/  MOV R3, R9 ;  /* 0x0000000900037202 */ /* 0x000fe20000000f00 */
[----:B------:R0:W2:Y:S04]  /*0ad0*/  LDG.E R0, desc[UR12][R4.64] ;  /* 0x0000000c04007981 */ /* 0x0000a8000c1e1900 */
[----:B------:R-:W2:Y:S01]  /*0ae0*/  LDG.E R7, desc[UR12][R2.64] ;  /* 0x0000000c02077981 */ /* 0x000ea2000c1e1900 */
[----:B------:R-:W-:-:S04]  /*0af0*/  IADD3 R6, PT, PT, R6, 0x1, RZ ;  /* 0x0000000106067810 */ /* 0x000fc80007ffe0ff */
[----:B------:R-:W-:Y:S02]  /*0b00*/  ISETP.NE.AND P0, PT, R6, RZ, PT ;  /* 0x000000ff0600720c */ /* 0x000fe40003f05270 */
[----:B0-----:R-:W-:-:S04]  /*0b10*/  IADD3 R4, P2, PT, R4, 0x4, RZ ;  /* 0x0000000404047810 */ /* 0x001fc80007f5e0ff */
[----:B------:R-:W-:Y:S01]  /*0b20*/  IADD3.X R5, PT, PT, RZ, R5, RZ, P2, !PT ;  /* 0x00000005ff057210 */ /* 0x000fe200017fe4ff */
[----:B--2---:R-:W-:Y:S01]  /*0b30*/  FADD R7, R0, R7 ;  /* 0x0000000700077221 */ /* 0x004fe20000000000 */
[----:B------:R-:W-:-:S04]  /*0b40*/  IADD3 R0, P1, PT, R2, 0x4, RZ ;  /* 0x0000000402007810 */ /* 0x000fc80007f3e0ff */
[----:B------:R0:W-:Y:S01]  /*0b50*/  STG.E desc[UR12][R2.64], R7 ;  /* 0x0000000702007986 */ /* 0x0001e2000c10190c */
[----:B------:R-:W-:Y:S01]  /*0b60*/  IADD3.X R9, PT, PT, RZ, R3, RZ, P1, !PT ;  /* 0x00000003ff097210 */ /* 0x000fe20000ffe4ff */
[----:B------:R-:W-:Y:S07]  /*0b70*/  @P0 BRA `(.L_x_4) ;  /* 0xfffffffc00cc0947 */ /* 0x000fee000383ffff */
[----:B------:R-:W-:Y:S05]  /*0b80*/  EXIT ;  /* 0x000000000000794d */ /* 0x000fea0003800000 */
.L_x_5:
[----:B------:R-:W-:-:S00]  /*0b90*/  BRA `(.L_x_5) ;  /* 0xfffffffc00fc7947 */ /* 0x000fc0000383ffff */
[----:B------:R-:W-:-:S00]  /*0ba0*/  NOP ;  /* 0x0000000000007918 */ /* 0x000fc00000000000 */
        /* <DEDUP_REMOVED lines=13> */
.L_x_32:


//--------------------- .text._Z5iloopPfS_iS_S_ii --------------------------
	.section	.text._Z5iloopPfS_iS_S_ii,"ax",@progbits
	.align	128
        .global         _Z5iloopPfS_iS_S_ii
        .type           _Z5iloopPfS_iS_S_ii,@function
        .size           _Z5iloopPfS_iS_S_ii,(.L_x_31 - _Z5iloopPfS_iS_S_ii)
        .other          _Z5iloopPfS_iS_S_ii,@"STO_CUDA_ENTRY STV_DEFAULT"
_Z5iloopPfS_iS_S_ii:
.text._Z5iloopPfS_iS_S_ii:
[----:B------:R-:W-:Y:S01]  /*0000*/  LDC R1, c[0x0][0x37c] ;  /* 0x0000df00ff017b82 */ /* 0x000fe20000000800 */
[----:B------:R-:W0:Y:S07]  /*0010*/  S2R R3, SR_TID.X ;  /* 0x0000000000037919 */ /* 0x000e2e0000002100 */
[----:B------:R-:W0:Y:S01]  /*0020*/  S2UR UR4, SR_CTAID.X ;  /* 0x00000000000479c3 */ /* 0x000e220000002500 */
[----:B------:R-:W1:Y:S07]  /*0030*/  LDCU.64 UR6, c[0x0][0x3a8] ;  /* 0x00007500ff0677ac */ /* 0x000e6e0008000a00 */
[----:B------:R-:W0:Y:S01]  /*0040*/  LDC R2, c[0x0][0x360] ;  /* 0x0000d800ff027b82 */ /* 0x000e220000000800 */
[----:B------:R-:W2:Y:S01]  /*0050*/  LDCU UR5, c[0x0][0x370] ;  /* 0x00006e00ff0577ac */ /* 0x000ea20008000800 */
[C---:B0-----:R-:W-:Y:S01]  /*0060*/  IMAD R0, R2.reuse, UR4, R3 ;  /* 0x0000000402007c24 */ /* 0x041fe2000f8e0203 */
[----:B-1----:R-:W-:Y:S01]  /*0070*/  UIADD3 UR4, UPT, UPT, UR6, UR7, URZ ;  /* 0x0000000706047290 */ /* 0x002fe2000fffe0ff */
[----:B--2---:R-:W-:-:S02]  /*0080*/  IMAD R2, R2, UR5, RZ ;  /* 0x0000000502027c24 */ /* 0x004fc4000f8e02ff */
[----:B------:R-:W-:-:S05]  /*0090*/  VIADD R5, R0, UR6 ;  /* 0x0000000600057c36 */ /* 0x000fca0008000000 */
[----:B------:R-:W-:-:S13]  /*00a0*/  ISETP.GE.AND P0, PT, R5, UR4, PT ;  /* 0x0000000405007c0c */ /* 0x000fda000bf06270 */
[----:B------:R-:W-:Y:S05]  /*00b0*/  @P0 EXIT ;  /* 0x000000000000094d */ /* 0x000fea0003800000 */
[----:B------:R-:W0:Y:S01]  /*00c0*/  LDCU UR5, c[0x0][0x390] ;  /* 0x00007200ff0577ac */ /* 0x000e220008000800 */
[----:B------:R-:W1:Y:S01]  /*00d0*/  LDC.64 R10, c[0x0][0x3a0] ;  /* 0x0000e800ff0a7b82 */ /* 0x000e620000000a00 */
[----:B------:R-:W2:Y:S01]  /*00e0*/  LDCU.64 UR12, c[0x0][0x358] ;  /* 0x00006b00ff0c77ac */ /* 0x000ea20008000a00 */
[----:B------:R-:W3:Y:S06]  /*00f0*/  LDCU UR6, c[0x0][0x390] ;  /* 0x00007200ff0677ac */ /* 0x000eec0008000800 */
[----:B------:R-:W4:Y:S08]  /*0100*/  LDC.64 R8, c[0x0][0x380] ;  /* 0x0000e000ff087b82 */ /* 0x000f300000000a00 */
[----:B------:R-:W1:Y:S01]  /*0110*/  LDC.64 R6, c[0x0][0x388] ;  /* 0x0000e200ff067b82 */ /* 0x000e620000000a00 */
[----:B0-----:R-:W-:-:S09]  /*0120*/  UISETP.GT.AND UP0, UPT, UR5, URZ, UPT ;  /* 0x000000ff0500728c */ /* 0x001fd2000bf04270 */
[----:B--23--:R-:W-:Y:S05]  /*0130*/  BRA.U UP0, `(.L_x_6) ;  /* 0x0000000100647547 */ /* 0x00cfea000b800000 */
.L_x_9:
[----:B------:R-:W-:-:S04]  /*0140*/  IMAD R17, R5, UR6, R5 ;  /* 0x0000000605117c24 */ /* 0x000fc8000f8e0205 */
[----:B----4-:R-:W-:-:S06]  /*0150*/  IMAD.WIDE R16, R17, 0x4, R8 ;  /* 0x0000000411107825 */ /* 0x010fcc00078e0208 */
[----:B------:R-:W2:Y:S01]  /*0160*/  LDG.E R17, desc[UR12][R16.64] ;  /* 0x0000000c10117981 */ /* 0x000ea2000c1e1900 */
[----:B-1----:R-:W-:-:S05]  /*0170*/  IMAD.WIDE R14, R5, 0x4, R6 ;  /* 0x00000004050e7825 */ /* 0x002fca00078e0206 */
[----:B------:R-:W3:Y:S01]  /*0180*/  LDG.E R0, desc[UR12][R14.64] ;  /* 0x0000000c0e007981 */ /* 0x000ee2000c1e1900 */
[--C-:B0-----:R-:W-:Y:S01]  /*0190*/  IMAD.MOV.U32 R13, RZ, RZ, R5.reuse ;  /* 0x000000ffff0d7224 */ /* 0x101fe200078e0005 */
[----:B------:R-:W-:Y:S01]  /*01a0*/  BSSY.RECONVERGENT B0, `(.L_x_7) ;  /* 0x000000e000007945 */ /* 0x000fe20003800200 */
[----:B------:R-:W-:-:S05]  /*01b0*/  IMAD.IADD R5, R2, 0x1, R5 ;  /* 0x0000000102057824 */ /* 0x000fca00078e0205 */
[----:B------:R-:W-:Y:S01]  /*01c0*/  ISETP.GE.AND P2, PT, R5, UR4, PT ;  /* 0x0000000405007c0c */ /* 0x000fe2000bf46270 */
[----:B--2---:R-:W0:Y:S08]  /*01d0*/  MUFU.RCP R3, R17 ;  /* 0x0000001100037308 */ /* 0x004e300000001000 */
[----:B---3--:R-:W1:Y:S01]  /*01e0*/  FCHK P0, R0, R17 ;  /* 0x0000001100007302 */ /* 0x008e620000000000 */
[----:B0-----:R-:W-:-:S04]  /*01f0*/  FFMA R4, -R17, R3, 1 ;  /* 0x3f80000011047423 */ /* 0x001fc80000000103 */
[----:B------:R-:W-:-:S04]  /*0200*/  FFMA R3, R3, R4, R3 ;  /* 0x0000000403037223 */ /* 0x000fc80000000003 */
[----:B------:R-:W-:-:S04]  /*0210*/  FFMA R4, R0, R3, RZ ;  /* 0x0000000300047223 */ /* 0x000fc800000000ff */
[----:B------:R-:W-:-:S04]  /*0220*/  FFMA R12, -R17, R4, R0 ;  /* 0x00000004110c7223 */ /* 0x000fc80000000100 */
[----:B------:R-:W-:Y:S01]  /*0230*/  FFMA R3, R3, R12, R4 ;  /* 0x0000000c03037223 */ /* 0x000fe20000000004 */
[----:B-1----:R-:W-:Y:S06]  /*0240*/  @!P0 BRA `(.L_x_8) ;  /* 0x00000000000c8947 */ /* 0x002fec0003800000 */
[----:B------:R-:W-:Y:S02]  /*0250*/  MOV R3, R17 ;  /* 0x0000001100037202 */ /* 0x000fe40000000f00 */
[----:B------:R-:W-:-:S07]  /*0260*/  MOV R4, 0x280 ;  /* 0x0000028000047802 */ /* 0x000fce0000000f00 */
[----:B------:R-:W-:Y:S05]  /*0270*/  CALL.REL.NOINC `($__internal_0_$__cuda_sm3x_div_rn_noftz_f32_slowpath) ;  /* 0x0000000800d47944 */ /* 0x000fea0003c00000 */
.L_x_8:
[----:B------:R-:W-:Y:S05]  /*0280*/  BSYNC.RECONVERGENT B0 ;  /* 0x0000000000007941 */ /* 0x000fea0003800200 */
.L_x_7:
[----:B------:R-:W-:-:S05]  /*0290*/  IMAD.WIDE R12, R13, 0x4, R10 ;  /* 0x000000040d0c7825 */ /* 0x000fca00078e020a */
[----:B------:R0:W-:Y:S01]  /*02a0*/  STG.E desc[UR12][R12.64], R3 ;  /* 0x000000030c007986 */ /* 0x0001e2000c10190c */
[----:B------:R-:W-:Y:S05]  /*02b0*/  @!P2 BRA `(.L_x_9) ;  /* 0xfffffffc00a0a947 */ /* 0x000fea000383ffff */
[----:B------:R-:W-:Y:S05]  /*02c0*/  EXIT ;  /* 0x000000000000794d */ /* 0x000fea0003800000 */
.L_x_6:
[----:B------:R-:W0:Y:S01]  /*02d0*/  LDCU.64 UR6, c[0x0][0x398] ;  /* 0x00007300ff0677ac */ /* 0x000e220008000a00 */
[----:B------:R-:W-:Y:S02]  /*02e0*/  ULOP3.LUT UR8, UR5, 0x7, URZ, 0xc0, !UPT ;  /* 0x0000000705087892 */ /* 0x000fe4000f8ec0ff */
[----:B------:R-:W-:Y:S02]  /*02f0*/  ULOP3.LUT UR10, UR5, 0x3, URZ, 0xc0, !UPT ;  /* 0x00000003050a7892 */ /* 0x000fe4000f8ec0ff */
[----:B------:R-:W-:Y:S02]  /*0300*/  ULOP3.LUT UR5, UR5, 0x7ffffff8, URZ, 0xc0, !UPT ;  /* 0x7ffffff805057892 */ /* 0x000fe4000f8ec0ff */
[----:B------:R-:W-:Y:S02]  /*0310*/  UIADD3 UR9, UPT, UPT, UR8, -0x1, URZ ;  /* 0xffffffff08097890 */ /* 0x000fe4000fffe0ff */
[----:B0-----:R-:W-:-:S04]  /*0320*/  UIADD3 UR6, UP0, UPT, UR6, 0x10, URZ ;  /* 0x0000001006067890 */ /* 0x001fc8000ff1e0ff */
[----:B------:R-:W-:-:S12]  /*0330*/  UIADD3.X UR7, UPT, UPT, URZ, UR7, URZ, UP0, !UPT ;  /* 0x00000007ff077290 */ /* 0x000fd800087fe4ff */
.L_x_18:
[----:B------:R-:W0:Y:S01]  /*0340*/  LDCU UR11, c[0x0][0x390] ;  /* 0x00007200ff0b77ac */ /* 0x000e220008000800 */
[----:B------:R-:W-:Y:S02]  /*0350*/  IMAD.MOV.U32 R0, RZ, RZ, RZ ;  /* 0x000000ffff007224 */ /* 0x000fe400078e00ff */
[----:B------:R-:W-:Y:S01]  /*0360*/  IMAD.MOV.U32 R3, RZ, RZ, RZ ;  /* 0x000000ffff037224 */ /* 0x000fe200078e00ff */
[----:B0-----:R-:W-:Y:S02]  /*0370*/  UISETP.GE.U32.AND UP0, UPT, UR11, 0x8, UPT ;  /* 0x000000080b00788c */ /* 0x001fe4000bf06070 */
[----:B------:R-:W-:-:S07]  /*0380*/  IMAD R4, R5, UR11, RZ ;  /* 0x0000000b05047c24 */ /* 0x000fce000f8e02ff */
[----:B------:R-:W-:Y:S05]  /*0390*/  BRA.U !UP0, `(.L_x_10) ;  /* 0x0000000108f87547 */ /* 0x000fea000b800000 */
[----:B-1----:R-:W0:Y:S01]  /*03a0*/  LDC.64 R6, c[0x0][0x380] ;  /* 0x0000e000ff067b82 */ /* 0x002e220000000a00 */
[----:B------:R-:W-:Y:S02]  /*03b0*/  HFMA2 R0, -RZ, RZ, 0, 0 ;  /* 0x00000000ff007431 */ /* 0x000fe400000001ff */
[----:B------:R-:W-:Y:S01]  /*03c0*/  IMAD.MOV R18, RZ, RZ, -R5 ;  /* 0x000000ffff127224 */ /* 0x000fe200078e0a05 */
[----:B------:R-:W-:Y:S01]  /*03d0*/  MOV R11, UR6 ;  /* 0x00000006000b7c02 */ /* 0x000fe20008000f00 */
[----:B------:R-:W-:Y:S02]  /*03e0*/  IMAD.MOV.U32 R10, RZ, RZ, RZ ;  /* 0x000000ffff0a7224 */ /* 0x000fe400078e00ff */
[----:B------:R-:W-:Y:S02]  /*03f0*/  IMAD.MOV.U32 R3, RZ, RZ, R4 ;  /* 0x000000ffff037224 */ /* 0x000fe400078e0004 */
[----:B0-----:R-:W-:-:S03]  /*0400*/  IMAD.WIDE R6, R4, 0x4, R6 ;  /* 0x0000000404067825 */ /* 0x001fc600078e0206 */
[----:B----4-:R-:W-:-:S05]  /*0410*/  IADD3 R8, P0, PT, R6, 0x10, RZ ;  /* 0x0000001006087810 */ /* 0x010fca0007f1e0ff */
[----:B------:R-:W-:Y:S02]  /*0420*/  IMAD.X R9, RZ, RZ, R7, P0 ;  /* 0x000000ffff097224 */ /* 0x000fe400000e0607 */
[----:B------:R-:W-:-:S07]  /*0430*/  IMAD.U32 R7, RZ, RZ, UR7 ;  /* 0x00000007ff077e24 */ /* 0x000fce000f8e00ff */
.L_x_11:
[----:B------:R-:W-:Y:S02]  /*0440*/  ISETP.NE.AND P6, PT, R18, RZ, PT ;  /* 0x000000ff1200720c */ /* 0x000fe40003fc5270 */
[----:B------:R-:W-:-:S11]  /*0450*/  MOV R6, R11 ;  /* 0x0000000b00067202 */ /* 0x000fd60000000f00 */
[----:B------:R-:W0:Y:S01]  /*0460*/  @P6 LDC.64 R14, c[0x0][0x380] ;  /* 0x0000e000ff0e6b82 */ /* 0x000e220000000a00 */
[----:B------:R-:W2:Y:S01]  /*0470*/  @P6 LDG.E R13, desc[UR12][R6.64+-0x10] ;  /* 0xfffff00c060d6981 */ /* 0x000ea2000c1e1900 */
[----:B0-----:R-:W-:-:S06]  /*0480*/  @P6 IMAD.WIDE R14, R3, 0x4, R14 ;  /* 0x00000004030e6825 */ /* 0x001fcc00078e020e */
[----:B------:R-:W2:Y:S01]  /*0490*/  @P6 LDG.E R15, desc[UR12][R14.64] ;  /* 0x0000000c0e0f6981 */ /* 0x000ea2000c1e1900 */
[C---:B------:R-:W-:Y:S02]  /*04a0*/  VIADD R12, R10.reuse, 0x1 ;  /* 0x000000010a0c7836 */ /* 0x040fe40000000000 */
[----:B------:R-:W-:-:S03]  /*04b0*/  VIADD R16, R10, 0x2 ;  /* 0x000000020a107836 */ /* 0x000fc60000000000 */
[C---:B------:R-:W-:Y:S02]  /*04c0*/  ISETP.NE.AND P0, PT, R5.reuse, R12, PT ;  /* 0x0000000c0500720c */ /* 0x040fe40003f05270 */
[----:B------:R-:W-:Y:S01]  /*04d0*/  ISETP.NE.AND P1, PT, R5, R16, PT ;  /* 0x000000100500720c */ /* 0x000fe20003f25270 */
[C---:B------:R-:W-:Y:S01]  /*04e0*/  VIADD R16, R10.reuse, 0x4 ;  /* 0x000000040a107836 */ /* 0x040fe20000000000 */
[----:B------:R-:W-:-:S04]  /*04f0*/  IADD3 R12, PT, PT, R10, 0x3, RZ ;  /* 0x000000030a0c7810 */ /* 0x000fc80007ffe0ff */
[C---:B------:R-:W-:Y:S02]  /*0500*/  ISETP.NE.AND P2, PT, R5.reuse, R12, PT ;  /* 0x0000000c0500720c */ /* 0x040fe40003f45270 */
[C---:B------:R-:W-:Y:S01]  /*0510*/  ISETP.NE.AND P3, PT, R5.reuse, R16, PT ;  /* 0x000000100500720c */ /* 0x040fe20003f65270 */
[C---:B------:R-:W-:Y:S02]  /*0520*/  VIADD R16, R10.reuse, 0x5 ;  /* 0x000000050a107836 */ /* 0x040fe40000000000 */
[----:B------:R-:W3:Y:S03]  /*0530*/  @P0 LDG.E R11, desc[UR12][R8.64+-0xc] ;  /* 0xfffff40c080b0981 */ /* 0x000ee6000c1e1900 */
[----:B------:R-:W-:Y:S01]  /*0540*/  ISETP.NE.AND P4, PT, R5, R16, PT ;  /* 0x000000100500720c */ /* 0x000fe20003f85270 */
[----:B------:R-:W3:Y:S01]  /*0550*/  @P0 LDG.E R12, desc[UR12][R6.64+-0xc] ;  /* 0xfffff40c060c0981 */ /* 0x000ee2000c1e1900 */
[C---:B------:R-:W-:Y:S01]  /*0560*/  IADD3 R16, PT, PT, R10.reuse, 0x6, RZ ;  /* 0x000000060a107810 */ /* 0x040fe20007ffe0ff */
[----:B------:R-:W-:-:S02]  /*0570*/  VIADD R20, R10, 0x7 ;  /* 0x000000070a147836 */ /* 0x000fc40000000000 */
[----:B------:R-:W4:Y:S01]  /*0580*/  @P1 LDG.E R17, desc[UR12][R8.64+-0x8] ;  /* 0xfffff80c08111981 */ /* 0x000f22000c1e1900 */
[----:B------:R-:W-:-:S03]  /*0590*/  ISETP.NE.AND P5, PT, R5, R16, PT ;  /* 0x000000100500720c */ /* 0x000fc60003fa5270 */
[----:B------:R-:W4:Y:S04]  /*05a0*/  @P1 LDG.E R14, desc[UR12][R6.64+-0x8] ;  /* 0xfffff80c060e1981 */ /* 0x000f28000c1e1900 */
[----:B------:R-:W5:Y:S04]  /*05b0*/  @P2 LDG.E R19, desc[UR12][R8.64+-0x4] ;  /* 0xfffffc0c08132981 */ /* 0x000f68000c1e1900 */
[----:B------:R-:W5:Y:S04]  /*05c0*/  @P2 LDG.E R16, desc[UR12][R6.64+-0x4] ;  /* 0xfffffc0c06102981 */ /* 0x000f68000c1e1900 */
[----:B------:R-:W5:Y:S04]  /*05d0*/  @P4 LDG.E R21, desc[UR12][R8.64+0x4] ;  /* 0x0000040c08154981 */ /* 0x000f68000c1e1900 */
[----:B------:R-:W5:Y:S04]  /*05e0*/  @P5 LDG.E R23, desc[UR12][R8.64+0x8] ;  /* 0x0000080c08175981 */ /* 0x000f68000c1e1900 */
[----:B------:R-:W5:Y:S01]  /*05f0*/  @P5 LDG.E R22, desc[UR12][R6.64+0x8] ;  /* 0x0000080c06165981 */ /* 0x000f62000c1e1900 */
[----:B--2---:R-:W-:Y:S01]  /*0600*/  @P6 FFMA R0, R15, R13, R0 ;  /* 0x0000000d0f006223 */ /* 0x004fe20000000000 */
[----:B------:R-:W-:-:S02]  /*0610*/  ISETP.NE.AND P6, PT, R5, R20, PT ;  /* 0x000000140500720c */ /* 0x000fc40003fc5270 */
[----:B------:R-:W2:Y:S04]  /*0620*/  @P3 LDG.E R13, desc[UR12][R8.64] ;  /* 0x0000000c080d3981 */ /* 0x000ea8000c1e1900 */
[----:B------:R-:W2:Y:S04]  /*0630*/  @P3 LDG.E R15, desc[UR12][R6.64] ;  /* 0x0000000c060f3981 */ /* 0x000ea8000c1e1900 */
[----:B------:R-:W2:Y:S04]  /*0640*/  @P4 LDG.E R20, desc[UR12][R6.64+0x4] ;  /* 0x0000040c06144981 */ /* 0x000ea8000c1e1900 */
[----:B------:R0:W2:Y:S04]  /*0650*/  @P6 LDG.E R25, desc[UR12][R8.64+0xc] ;  /* 0x00000c0c08196981 */ /* 0x0000a8000c1e1900 */
[----:B------:R1:W2:Y:S01]  /*0660*/  @P6 LDG.E R24, desc[UR12][R6.64+0xc] ;  /* 0x00000c0c06186981 */ /* 0x0002a2000c1e1900 */
[----:B------:R-:W-:-:S02]  /*0670*/  VIADD R10, R10, 0x8 ;  /* 0x000000080a0a7836 */ /* 0x000fc40000000000 */
[----:B---3--:R-:W-:-:S03]  /*0680*/  @P0 FFMA R0, R11, R12, R0 ;  /* 0x0000000c0b000223 */ /* 0x008fc60000000000 */
[----:B------:R-:W-:Y:S01]  /*0690*/  ISETP.NE.AND P0, PT, R10, UR5, PT ;  /* 0x000000050a007c0c */ /* 0x000fe2000bf05270 */
[----:B----4-:R-:W-:-:S04]  /*06a0*/  @P1 FFMA R0, R17, R14, R0 ;  /* 0x0000000e11001223 */ /* 0x010fc80000000000 */
[----:B-----5:R-:W-:Y:S01]  /*06b0*/  @P2 FFMA R0, R19, R16, R0 ;  /* 0x0000001013002223 */ /* 0x020fe20000000000 */
[----:B0-----:R-:W-:Y:S02]  /*06c0*/  IADD3 R8, P2, PT, R8, 0x20, RZ ;  /* 0x0000002008087810 */ /* 0x001fe40007f5e0ff */
[----:B------:R-:W-:Y:S01]  /*06d0*/  IADD3 R11, P1, PT, R6, 0x20, RZ ;  /* 0x00000020060b7810 */ /* 0x000fe20007f3e0ff */
[----:B------:R-:W-:Y:S01]  /*06e0*/  VIADD R18, R18, 0x8 ;  /* 0x0000000812127836 */ /* 0x000fe20000000000 */
[----:B------:R-:W-:Y:S01]  /*06f0*/  IADD3 R3, PT, PT, R3, 0x8, RZ ;  /* 0x0000000803037810 */ /* 0x000fe20007ffe0ff */
[----:B------:R-:W-:Y:S01]  /*0700*/  IMAD.X R9, RZ, RZ, R9, P2 ;  /* 0x000000ffff097224 */ /* 0x000fe200010e0609 */
[----:B-1----:R-:W-:Y:S01]  /*0710*/  IADD3.X R7, PT, PT, RZ, R7, RZ, P1, !PT ;  /* 0x00000007ff077210 */ /* 0x002fe20000ffe4ff */
[----:B--2---:R-:W-:-:S04]  /*0720*/  @P3 FFMA R0, R13, R15, R0 ;  /* 0x0000000f0d003223 */ /* 0x004fc80000000000 */
[----:B------:R-:W-:-:S04]  /*0730*/  @P4 FFMA R0, R21, R20, R0 ;  /* 0x0000001415004223 */ /* 0x000fc80000000000 */
[----:B------:R-:W-:-:S04]  /*0740*/  @P5 FFMA R0, R23, R22, R0 ;  /* 0x0000001617005223 */ /* 0x000fc80000000000 */
[----:B------:R-:W-:Y:S01]  /*0750*/  @P6 FFMA R0, R25, R24, R0 ;  /* 0x0000001819006223 */ /* 0x000fe20000000000 */
[----:B------:R-:W-:Y:S06]  /*0760*/  @P0 BRA `(.L_x_11) ;  /* 0xfffffffc00340947 */ /* 0x000fec000383ffff */
[----:B------:R-:W-:-:S07]  /*0770*/  IMAD.U32 R3, RZ, RZ, UR5 ;  /* 0x00000005ff037e24 */ /* 0x000fce000f8e00ff */
.L_x_10:
[----:B------:R-:W-:-:S09]  /*0780*/  UISETP.NE.AND UP0, UPT, UR8, URZ, UPT ;  /* 0x000000ff0800728c */ /* 0x000fd2000bf05270 */
[----:B------:R-:W-:Y:S05]  /*0790*/  BRA.U !UP0, `(.L_x_12) ;  /* 0x00000005081c7547 */ /* 0x000fea000b800000 */
[----:B------:R-:W-:Y:S02]  /*07a0*/  UISETP.GE.U32.AND UP0, UPT, UR9, 0x3, UPT ;  /* 0x000000030900788c */ /* 0x000fe4000bf06070 */
[----:B------:R-:W-:-:S07]  /*07b0*/  UISETP.NE.AND UP1, UPT, UR10, URZ, UPT ;  /* 0x000000ff0a00728c */ /* 0x000fce000bf25270 */
[----:B------:R-:W-:Y:S05]  /*07c0*/  BRA.U !UP0, `(.L_x_13) ;  /* 0x0000000108787547 */ /* 0x000fea000b800000 */
[-C--:B------:R-:W-:Y:S01]  /*07d0*/  ISETP.NE.AND P0, PT, R5, R3.reuse, PT ;  /* 0x000000030500720c */ /* 0x080fe20003f05270 */
[----:B----4-:R-:W0:Y:S01]  /*07e0*/  LDC.64 R8, c[0x0][0x398] ;  /* 0x0000e600ff087b82 */ /* 0x010e220000000a00 */
[----:B------:R-:W2:Y:S01]  /*07f0*/  LDCU.64 UR14, c[0x0][0x380] ;  /* 0x00007000ff0e77ac */ /* 0x000ea20008000a00 */
[C---:B-1----:R-:W-:Y:S01]  /*0800*/  VIADD R6, R3.reuse, 0x1 ;  /* 0x0000000103067836 */ /* 0x042fe20000000000 */
[----:B------:R-:W-:Y:S02]  /*0810*/  IADD3 R12, PT, PT, R3, 0x2, RZ ;  /* 0x00000002030c7810 */ /* 0x000fe40007ffe0ff */
[C---:B------:R-:W-:Y:S02]  /*0820*/  IADD3 R13, P3, PT, R4.reuse, R3, RZ ;  /* 0x00000003040d7210 */ /* 0x040fe40007f7e0ff */
[C---:B------:R-:W-:Y:S02]  /*0830*/  ISETP.NE.AND P1, PT, R5.reuse, R6, PT ;  /* 0x000000060500720c */ /* 0x040fe40003f25270 */
[----:B------:R-:W-:Y:S01]  /*0840*/  ISETP.NE.AND P2, PT, R5, R12, PT ;  /* 0x0000000c0500720c */ /* 0x000fe20003f45270 */
[----:B------:R-:W-:Y:S01]  /*0850*/  VIADD R12, R3, 0x3 ;  /* 0x00000003030c7836 */ /* 0x000fe20000000000 */
[C---:B------:R-:W-:Y:S01]  /*0860*/  LEA.HI.X.SX32 R14, R4.reuse, RZ, 0x1, P3 ;  /* 0x000000ff040e7211 */ /* 0x040fe200018f0eff */
[----:B------:R-:W1:Y:S01]  /*0870*/  @P0 LDC.64 R10, c[0x0][0x380] ;  /* 0x0000e000ff0a0b82 */ /* 0x000e620000000a00 */
[----:B------:R-:W-:-:S02]  /*0880*/  @P0 IMAD.IADD R7, R4, 0x1, R3 ;  /* 0x0000000104070824 */ /* 0x000fc400078e0203 */
[----:B------:R-:W-:Y:S02]  /*0890*/  ISETP.NE.AND P3, PT, R5, R12, PT ;  /* 0x0000000c0500720c */ /* 0x000fe40003f65270 */
[----:B--2---:R-:W-:Y:S01]  /*08a0*/  LEA R6, P4, R13, UR14, 0x2 ;  /* 0x0000000e0d067c11 */ /* 0x004fe2000f8810ff */
[----:B0-----:R-:W-:-:S05]  /*08b0*/  IMAD.WIDE.U32 R8, R3, 0x4, R8 ;  /* 0x0000000403087825 */ /* 0x001fca00078e0008 */
[----:B------:R-:W2:Y:S04]  /*08c0*/  @P0 LDG.E R12, desc[UR12][R8.64] ;  /* 0x0000000c080c0981 */ /* 0x000ea8000c1e1900 */
[----:B------:R-:W3:Y:S01]  /*08d0*/  @P2 LDG.E R16, desc[UR12][R8.64+0x8] ;  /* 0x0000080c08102981 */ /* 0x000ee2000c1e1900 */
[----:B-1----:R-:W-:Y:S01]  /*08e0*/  @P0 IMAD.WIDE R10, R7, 0x4, R10 ;  /* 0x00000004070a0825 */ /* 0x002fe200078e020a */
[----:B------:R-:W-:Y:S02]  /*08f0*/  LEA.HI.X R7, R13, UR15, R14, 0x2, P4 ;  /* 0x0000000f0d077c11 */ /* 0x000fe4000a0f140e */
[----:B------:R-:W4:Y:S04]  /*0900*/  @P3 LDG.E R18, desc[UR12][R8.64+0xc] ;  /* 0x00000c0c08123981 */ /* 0x000f28000c1e1900 */
[----:B------:R-:W2:Y:S04]  /*0910*/  @P0 LDG.E R11, desc[UR12][R10.64] ;  /* 0x0000000c0a0b0981 */ /* 0x000ea8000c1e1900 */
[----:B------:R-:W5:Y:S04]  /*0920*/  @P1 LDG.E R14, desc[UR12][R8.64+0x4] ;  /* 0x0000040c080e1981 */ /* 0x000f68000c1e1900 */
[----:B------:R-:W5:Y:S04]  /*0930*/  @P1 LDG.E R13, desc[UR12][R6.64+0x4] ;  /* 0x0000040c060d1981 */ /* 0x000f68000c1e1900 */
[----:B------:R-:W3:Y:S04]  /*0940*/  @P2 LDG.E R15, desc[UR12][R6.64+0x8] ;  /* 0x0000080c060f2981 */ /* 0x000ee8000c1e1900 */
[----:B------:R-:W4:Y:S01]  /*0950*/  @P3 LDG.E R17, desc[UR12][R6.64+0xc] ;  /* 0x00000c0c06113981 */ /* 0x000f22000c1e1900 */
[----:B------:R-:W-:Y:S01]  /*0960*/  IADD3 R3, PT, PT, R3, 0x4, RZ ;  /* 0x0000000403037810 */ /* 0x000fe20007ffe0ff */
[----:B--2---:R-:W-:-:S04]  /*0970*/  @P0 FFMA R0, R11, R12, R0 ;  /* 0x0000000c0b000223 */ /* 0x004fc80000000000 */
[----:B-----5:R-:W-:-:S04]  /*0980*/  @P1 FFMA R0, R13, R14, R0 ;  /* 0x0000000e0d001223 */ /* 0x020fc80000000000 */
[----:B---3--:R-:W-:-:S04]  /*0990*/  @P2 FFMA R0, R15, R16, R0 ;  /* 0x000000100f002223 */ /* 0x008fc80000000000 */
[----:B----4-:R-:W-:-:S07]  /*09a0*/  @P3 FFMA R0, R17, R18, R0 ;  /* 0x0000001211003223 */ /* 0x010fce0000000000 */
.L_x_13:
[----:B------:R-:W-:Y:S04]  /*09b0*/  BSSY.RECONVERGENT B0, `(.L_x_12) ;  /* 0x0000025000007945 */ /* 0x000fe80003800200 */
[----:B------:R-:W-:Y:S05]  /*09c0*/  BRA.U !UP1, `(.L_x_14) ;  /* 0x00000001098c7547 */ /* 0x000fea000b800000 */
[----:B-1----:R-:W0:Y:S01]  /*09d0*/  LDC R6, c[0x0][0x390] ;  /* 0x0000e400ff067b82 */ /* 0x002e220000000800 */
[----:B------:R-:W-:Y:S01]  /*09e0*/  UISETP.NE.AND UP0, UPT, UR10, 0x1, UPT ;  /* 0x000000010a00788c */ /* 0x000fe2000bf05270 */
[----:B0-----:R-:W-:-:S08]  /*09f0*/  LOP3.LUT P0, RZ, R6, 0x1, RZ, 0xc0, !PT ;  /* 0x0000000106ff7812 */ /* 0x001fd0000780c0ff */
[----:B------:R-:W-:Y:S05]  /*0a00*/  BRA.U !UP0, `(.L_x_15) ;  /* 0x0000000108547547 */ /* 0x000fea000b800000 */
[----:B------:R-:W-:Y:S01]  /*0a10*/  VIADD R6, R3, 0x1 ;  /* 0x0000000103067836 */ /* 0x000fe20000000000 */
[----:B------:R-:W-:-:S04]  /*0a20*/  ISETP.NE.AND P1, PT, R5, R3, PT ;  /* 0x000000030500720c */ /* 0x000fc80003f25270 */
[----:B------:R-:W-:Y:S02]  /*0a30*/  ISETP.NE.AND P2, PT, R5, R6, PT ;  /* 0x000000060500720c */ /* 0x000fe40003f45270 */
[----:B------:R-:W0:Y:S07]  /*0a40*/  LDC.64 R6, c[0x0][0x398] ;  /* 0x0000e600ff067b82 */ /* 0x000e2e0000000a00 */
[--C-:B------:R-:W-:Y:S01]  /*0a50*/  @P1 IMAD.IADD R15, R4, 0x1, R3.reuse ;  /* 0x00000001040f1824 */ /* 0x100fe200078e0203 */
[----:B------:R-:W1:Y:S03]  /*0a60*/  @P1 LDC.64 R10, c[0x0][0x380] ;  /* 0x0000e000ff0a1b82 */ /* 0x000e660000000a00 */
[----:B------:R-:W-:-:S02]  /*0a70*/  @P2 SHF.R.S32.HI R13, RZ, 0x1f, R3 ;  /* 0x0000001fff0d2819 */ /* 0x000fc40000011403 */
[----:B------:R-:W-:-:S03]  /*0a80*/  @P2 IADD3 R17, P3, PT, R4, R3, RZ ;  /* 0x0000000304112210 */ /* 0x000fc60007f7e0ff */
[----:B----4-:R-:W2:Y:S01]  /*0a90*/  @P2 LDC.64 R8, c[0x0][0x380] ;  /* 0x0000e000ff082b82 */ /* 0x010ea20000000a00 */
[----:B------:R-:W-:Y:S01]  /*0aa0*/  @P2 LEA.HI.X.SX32 R12, R4, R13, 0x1, P3 ;  /* 0x0000000d040c2211 */ /* 0x000fe200018f0eff */
[----:B0-----:R-:W-:-:S05]  /*0ab0*/  IMAD.WIDE.U32 R6, R3, 0x4, R6 ;  /* 0x0000000403067825 */ /* 0x001fca00078e0006 */
[----:B------:R-:W3:Y:S01]  /*0ac0*/  @P1 LDG.E R13, desc[UR12][R6.64] ;  /* 0x0000000c060d1981 */ /* 0x000ee2000c1e1900 */
[----:B-1----:R-:W-:-:S06]  /*0ad0*/  @P1 IMAD.WIDE R10, R15, 0x4, R10 ;  /* 0x000000040f0a1825 */ /* 0x002fcc00078e020a */
[----:B------:R-:W3:Y:S01]  /*0ae0*/  @P1 LDG.E R11, desc[UR12][R10.64] ;  /* 0x0000000c0a0b1981 */ /* 0x000ee2000c1e1900 */
[----:B--2---:R-:W-:-:S04]  /*0af0*/  @P2 LEA R8, P3, R17, R8, 0x2 ;  /* 0x0000000811082211 */ /* 0x004fc800078610ff */
[----:B------:R-:W-:Y:S02]  /*0b00*/  @P2 LEA.HI.X R9, R17, R9, R12, 0x2, P3 ;  /* 0x0000000911092211 */ /* 0x000fe400018f140c */
[----:B------:R-:W2:Y:S04]  /*0b10*/  @P2 LDG.E R12, desc[UR12][R6.64+0x4] ;  /* 0x0000040c060c2981 */ /* 0x000ea8000c1e1900 */
[----:B------:R-:W2:Y:S01]  /*0b20*/  @P2 LDG.E R9, desc[UR12][R8.64+0x4] ;  /* 0x0000040c08092981 */ /* 0x000ea2000c1e1900 */
[----:B------:R-:W-:Y:S01]  /*0b30*/  IADD3 R3, PT, PT, R3, 0x2, RZ ;  /* 0x0000000203037810 */ /* 0x000fe20007ffe0ff */
[----:B---3--:R-:W-:-:S04]  /*0b40*/  @P1 FFMA R0, R11, R13, R0 ;  /* 0x0000000d0b001223 */ /* 0x008fc80000000000 */
[----:B--2---:R-:W-:-:S07]  /*0b50*/  @P2 FFMA R0, R9, R12, R0 ;  /* 0x0000000c09002223 */ /* 0x004fce0000000000 */
.L_x_15:
[----:B------:R-:W-:-:S13]  /*0b60*/  ISETP.EQ.OR P0, PT, R5, R3, !P0 ;  /* 0x000000030500720c */ /* 0x000fda0004702670 */
[----:B------:R-:W-:Y:S05]  /*0b70*/  @P0 BRA `(.L_x_14) ;  /* 0x0000000000200947 */ /* 0x000fea0003800000 */
[----:B------:R-:W0:Y:S01]  /*0b80*/  LDC.64 R6, c[0x0][0x380] ;  /* 0x0000e000ff067b82 */ /* 0x000e220000000a00 */
[----:B------:R-:W-:-:S07]  /*0b90*/  IMAD.IADD R11, R4, 0x1, R3 ;  /* 0x00000001040b7824 */ /* 0x000fce00078e0203 */
[----:B----4-:R-:W1:Y:S01]  /*0ba0*/  LDC.64 R8, c[0x0][0x398] ;  /* 0x0000e600ff087b82 */ /* 0x010e620000000a00 */
[----:B0-----:R-:W-:-:S06]  /*0bb0*/  IMAD.WIDE R6, R11, 0x4, R6 ;  /* 0x000000040b067825 */ /* 0x001fcc00078e0206 */
[----:B------:R-:W2:Y:S01]  /*0bc0*/  LDG.E R7, desc[UR12][R6.64] ;  /* 0x0000000c06077981 */ /* 0x000ea2000c1e1900 */
[----:B-1----:R-:W-:-:S06]  /*0bd0*/  IMAD.WIDE.U32 R8, R3, 0x4, R8 ;  /* 0x0000000403087825 */ /* 0x002fcc00078e0008 */
[----:B------:R-:W2:Y:S02]  /*0be0*/  LDG.E R8, desc[UR12][R8.64] ;  /* 0x0000000c08087981 */ /* 0x000ea4000c1e1900 */
[----:B--2---:R-:W-:-:S07]  /*0bf0*/  FFMA R0, R7, R8, R0 ;  /* 0x0000000807007223 */ /* 0x004fce0000000000 */
.L_x_14:
[----:B------:R-:W-:Y:S05]  /*0c00*/  BSYNC.RECONVERGENT B0 ;  /* 0x0000000000007941 */ /* 0x000fea0003800200 */
.L_x_12:
[----:B----4-:R-:W0:Y:S01]  /*0c10*/  LDC.64 R8, c[0x0][0x380] ;  /* 0x0000e000ff087b82 */ /* 0x010e220000000a00 */
[----:B------:R-:W-:-:S07]  /*0c20*/  IMAD.IADD R3, R4, 0x1, R5 ;  /* 0x0000000104037824 */ /* 0x000fce00078e0205 */
[----:B-1----:R-:W1:Y:S01]  /*0c30*/  LDC.64 R6, c[0x0][0x388] ;  /* 0x0000e200ff067b82 */ /* 0x002e620000000a00 */
[----:B0-----:R-:W-:-:S06]  /*0c40*/  IMAD.WIDE R8, R3, 0x4, R8 ;  /* 0x0000000403087825 */ /* 0x001fcc00078e0208 */
[----:B------:R-:W2:Y:S01]  /*0c50*/  LDG.E R9, desc[UR12][R8.64] ;  /* 0x0000000c08097981 */ /* 0x000ea2000c1e1900 */
[----:B-1----:R-:W-:-:S06]  /*0c60*/  IMAD.WIDE R6, R5, 0x4, R6 ;  /* 0x0000000405067825 */ /* 0x002fcc00078e0206 */
[----:B------:R-:W3:Y:S01]  /*0c70*/  LDG.E R7, desc[UR12][R6.64] ;  /* 0x0000000c06077981 */ /* 0x000ee2000c1e1900 */
[----:B------:R-:W-:Y:S01]  /*0c80*/  BSSY.RECONVERGENT B0, `(.L_x_16) ;  /* 0x000000d000007945 */ /* 0x000fe20003800200 */
[----:B--2---:R-:W0:Y:S01]  /*0c90*/  MUFU.RCP R3, R9 ;  /* 0x0000000900037308 */ /* 0x004e220000001000 */
[----:B---3--:R-:W-:-:S07]  /*0ca0*/  FADD R0, R7, -R0 ;  /* 0x8000000007007221 */ /* 0x008fce0000000000 */
[----:B------:R-:W1:Y:S01]  /*0cb0*/  FCHK P0, R0, R9 ;  /* 0x0000000900007302 */ /* 0x000e620000000000 */
        /* <DEDUP_REMOVED lines=9> */
.L_x_17:
[----:B------:R-:W-:Y:S05]  /*0d50*/  BSYNC.RECONVERGENT B0 ;  /* 0x0000000000007941 */ /* 0x000fea0003800200 */
.L_x_16:
[----:B------:R-:W0:Y:S02]  /*0d60*/  LDC.64 R6, c[0x0][0x3a0] ;  /* 0x0000e800ff067b82 */ /* 0x000e240000000a00 */
[----:B0-----:R-:W-:-:S04]  /*0d70*/  IMAD.WIDE R6, R5, 0x4, R6 ;  /* 0x0000000405067825 */ /* 0x001fc800078e0206 */
[----:B------:R-:W-:Y:S01]  /*0d80*/  IMAD.IADD R5, R2, 0x1, R5 ;  /* 0x0000000102057824 */ /* 0x000fe200078e0205 */
[----:B------:R0:W-:Y:S04]  /*0d90*/  STG.E desc[UR12][R6.64], R3 ;  /* 0x0000000306007986 */ /* 0x0001e8000c10190c */
[----:B------:R-:W-:-:S13]  /*0da0*/  ISETP.GE.AND P0, PT, R5, UR4, PT ;  /* 0x0000000405007c0c */ /* 0x000fda000bf06270 */
[----:B0-----:R-:W-:Y:S05]  /*0db0*/  @!P0 BRA `(.L_x_18) ;  /* 0xfffffff400608947 */ /* 0x001fea000383ffff */
[----:B------:R-:W-:Y:S05]  /*0dc0*/  EXIT ;  /* 0x000000000000794d */ /* 0x000fea0003800000 */
        .weak           $__internal_0_$__cuda_sm3x_div_rn_noftz_f32_slowpath
        .type           $__internal_0_$__cuda_sm3x_div_rn_noftz_f32_slowpath,@function
        .size           $__internal_0_$__cuda_sm3x_div_rn_noftz_f32_slowpath,(.L_x_31 - $__internal_0_$__cuda_sm3x_div_rn_noftz_f32_slowpath)
$__internal_0_$__cuda_sm3x_div_rn_noftz_f32_slowpath:
[----:B------:R-:W-:Y:S01]  /*0dd0*/  SHF.R.U32.HI R14, RZ, 0x17, R3 ;  /* 0x00000017ff0e7819 */ /* 0x000fe20000011603 */
[----:B------:R-:W-:Y:S01]  /*0de0*/  BSSY.RECONVERGENT B1, `(.L_x_19) ;  /* 0x0000062000017945 */ /* 0x000fe20003800200 */
[----:B------:R-:W-:Y:S02]  /*0df0*/  SHF.R.U32.HI R12, RZ, 0x17, R0 ;  /* 0x00000017ff0c7819 */ /* 0x000fe40000011600 */
[----:B------:R-:W-:Y:S02]  /*0e00*/  LOP3.LUT R14, R14, 0xff, RZ, 0xc0, !PT ;  /* 0x000000ff0e0e7812 */ /* 0x000fe400078ec0ff */
[----:B------:R-:W-:-:S03]  /*0e10*/  LOP3.LUT R15, R12, 0xff, RZ, 0xc0, !PT ;  /* 0x000000ff0c0f7812 */ /* 0x000fc600078ec0ff */
[----:B------:R-:W-:Y:S01]  /*0e20*/  VIADD R17, R14, 0xffffffff ;  /* 0xffffffff0e117836 */ /* 0x000fe20000000000 */
[----:B------:R-:W-:-:S04]  /*0e30*/  IADD3 R16, PT, PT, R15, -0x1, RZ ;  /* 0xffffffff0f107810 */ /* 0x000fc80007ffe0ff */
[----:B------:R-:W-:-:S04]  /*0e40*/  ISETP.GT.U32.AND P0, PT, R17, 0xfd, PT ;  /* 0x000000fd1100780c */ /* 0x000fc80003f04070 */
[----:B------:R-:W-:-:S13]  /*0e50*/  ISETP.GT.U32.OR P0, PT, R16, 0xfd, P0 ;  /* 0x000000fd1000780c */ /* 0x000fda0000704470 */
[----:B------:R-:W-:Y:S01]  /*0e60*/  @!P0 IMAD.MOV.U32 R12, RZ, RZ, RZ ;  /* 0x000000ffff0c8224 */ /* 0x000fe200078e00ff */
[----:B------:R-:W-:Y:S06]  /*0e70*/  @!P0 BRA `(.L_x_20) ;  /* 0x00000000005c8947 */ /* 0x000fec0003800000 */
[----:B------:R-:W-:Y:S02]  /*0e80*/  FSETP.GTU.FTZ.AND P0, PT, |R0|, +INF , PT ;  /* 0x7f8000000000780b */ /* 0x000fe40003f1c200 */
[----:B------:R-:W-:-:S04]  /*0e90*/  FSETP.GTU.FTZ.AND P1, PT, |R3|, +INF , PT ;  /* 0x7f8000000300780b */ /* 0x000fc80003f3c200 */
[----:B------:R-:W-:-:S13]  /*0ea0*/  PLOP3.LUT P0, PT, P0, P1, PT, 0xf8, 0x8f ;  /* 0x00000000008f781c */ /* 0x000fda0000703f70 */
[----:B------:R-:W-:Y:S05]  /*0eb0*/  @P0 BRA `(.L_x_21) ;  /* 0x00000004004c0947 */ /* 0x000fea0003800000 */
[----:B------:R-:W-:-:S13]  /*0ec0*/  LOP3.LUT P0, RZ, R3, 0x7fffffff, R0, 0xc8, !PT ;  /* 0x7fffffff03ff7812 */ /* 0x000fda000780c800 */
[----:B------:R-:W-:Y:S05]  /*0ed0*/  @!P0 BRA `(.L_x_22) ;  /* 0x00000004003c8947 */ /* 0x000fea0003800000 */
[C---:B------:R-:W-:Y:S02]  /*0ee0*/  FSETP.NEU.FTZ.AND P0, PT, |R0|.reuse, +INF , PT ;  /* 0x7f8000000000780b */ /* 0x040fe40003f1d200 */
[----:B------:R-:W-:Y:S02]  /*0ef0*/  FSETP.NEU.FTZ.AND P3, PT, |R3|, +INF , PT ;  /* 0x7f8000000300780b */ /* 0x000fe40003f7d200 */
[----:B------:R-:W-:-:S11]  /*0f00*/  FSETP.NEU.FTZ.AND P1, PT, |R0|, +INF , PT ;  /* 0x7f8000000000780b */ /* 0x000fd60003f3d200 */
[----:B------:R-:W-:Y:S05]  /*0f10*/  @!P3 BRA !P0, `(.L_x_22) ;  /* 0x00000004002cb947 */ /* 0x000fea0004000000 */
[----:B------:R-:W-:-:S04]  /*0f20*/  LOP3.LUT P0, RZ, R0, 0x7fffffff, RZ, 0xc0, !PT ;  /* 0x7fffffff00ff7812 */ /* 0x000fc8000780c0ff */
[----:B------:R-:W-:-:S13]  /*0f30*/  PLOP3.LUT P0, PT, P3, P0, PT, 0x2f, 0xf2 ;  /* 0x0000000000f2781c */ /* 0x000fda0001f00577 */
[----:B------:R-:W-:Y:S05]  /*0f40*/  @P0 BRA `(.L_x_23) ;  /* 0x0000000400180947 */ /* 0x000fea0003800000 */
[----:B------:R-:W-:-:S04]  /*0f50*/  LOP3.LUT P0, RZ, R3, 0x7fffffff, RZ, 0xc0, !PT ;  /* 0x7fffffff03ff7812 */ /* 0x000fc8000780c0ff */
[----:B------:R-:W-:-:S13]  /*0f60*/  PLOP3.LUT P0, PT, P1, P0, PT, 0x2f, 0xf2 ;  /* 0x0000000000f2781c */ /* 0x000fda0000f00577 */
[----:B------:R-:W-:Y:S05]  /*0f70*/  @P0 BRA `(.L_x_24) ;  /* 0x0000000400000947 */ /* 0x000fea0003800000 */
[----:B------:R-:W-:Y:S02]  /*0f80*/  ISETP.GE.AND P0, PT, R16, RZ, PT ;  /* 0x000000ff1000720c */ /* 0x000fe40003f06270 */
[----:B------:R-:W-:-:S11]  /*0f90*/  ISETP.GE.AND P1, PT, R17, RZ, PT ;  /* 0x000000ff1100720c */ /* 0x000fd60003f26270 */
[----:B------:R-:W-:Y:S01]  /*0fa0*/  @P0 IMAD.MOV.U32 R12, RZ, RZ, RZ ;  /* 0x000000ffff0c0224 */ /* 0x000fe200078e00ff */
[----:B------:R-:W-:Y:S01]  /*0fb0*/  @!P0 MOV R12, 0xffffffc0 ;  /* 0xffffffc0000c8802 */ /* 0x000fe20000000f00 */
[----:B------:R-:W-:Y:S01]  /*0fc0*/  @!P0 FFMA R0, R0, 1.84467440737095516160e+19, RZ ;  /* 0x5f80000000008823 */ /* 0x000fe200000000ff */
[----:B------:R-:W-:-:S03]  /*0fd0*/  @!P1 FFMA R3, R3, 1.84467440737095516160e+19, RZ ;  /* 0x5f80000003039823 */ /* 0x000fc600000000ff */
[----:B------:R-:W-:-:S07]  /*0fe0*/  @!P1 VIADD R12, R12, 0x40 ;  /* 0x000000400c0c9836 */ /* 0x000fce0000000000 */
.L_x_20:
[----:B------:R-:W-:Y:S01]  /*0ff0*/  LEA R16, R14, 0xc0800000, 0x17 ;  /* 0xc08000000e107811 */ /* 0x000fe200078eb8ff */
[----:B------:R-:W-:Y:S01]  /*1000*/  BSSY.RECONVERGENT B2, `(.L_x_25) ;  /* 0x0000036000027945 */ /* 0x000fe20003800200 */
[----:B------:R-:W-:-:S03]  /*1010*/  IADD3 R15, PT, PT, R15, -0x7f, RZ ;  /* 0xffffff810f0f7810 */ /* 0x000fc60007ffe0ff */
[----:B------:R-:W-:Y:S02]  /*1020*/  IMAD.IADD R16, R3, 0x1, -R16 ;  /* 0x0000000103107824 */ /* 0x000fe400078e0a10 */
[C---:B------:R-:W-:Y:S01]  /*1030*/  IMAD R0, R15.reuse, -0x800000, R0 ;  /* 0xff8000000f007824 */ /* 0x040fe200078e0200 */
[----:B------:R-:W-:Y:S01]  /*1040*/  IADD3 R15, PT, PT, R15, 0x7f, -R14 ;  /* 0x0000007f0f0f7810 */ /* 0x000fe20007ffe80e */
[----:B------:R-:W0:Y:S01]  /*1050*/  MUFU.RCP R3, R16 ;  /* 0x0000001000037308 */ /* 0x000e220000001000 */
[----:B------:R-:W-:-:S03]  /*1060*/  FADD.FTZ R17, -R16, -RZ ;  /* 0x800000ff10117221 */ /* 0x000fc60000010100 */
[----:B------:R-:W-:Y:S02]  /*1070*/  IMAD.IADD R15, R15, 0x1, R12 ;  /* 0x000000010f0f7824 */ /* 0x000fe400078e020c */
[----:B0-----:R-:W-:-:S04]  /*1080*/  FFMA R18, R3, R17, 1 ;  /* 0x3f80000003127423 */ /* 0x001fc80000000011 */
[----:B------:R-:W-:-:S04]  /*1090*/  FFMA R3, R3, R18, R3 ;  /* 0x0000001203037223 */ /* 0x000fc80000000003 */
[----:B------:R-:W-:-:S04]  /*10a0*/  FFMA R18, R0, R3, RZ ;  /* 0x0000000300127223 */ /* 0x000fc800000000ff */
[----:B------:R-:W-:-:S04]  /*10b0*/  FFMA R19, R17, R18, R0 ;  /* 0x0000001211137223 */ /* 0x000fc80000000000 */
[----:B------:R-:W-:-:S04]  /*10c0*/  FFMA R18, R3, R19, R18 ;  /* 0x0000001303127223 */ /* 0x000fc80000000012 */
[----:B------:R-:W-:-:S04]  /*10d0*/  FFMA R17, R17, R18, R0 ;  /* 0x0000001211117223 */ /* 0x000fc80000000000 */
[----:B------:R-:W-:-:S05]  /*10e0*/  FFMA R0, R3, R17, R18 ;  /* 0x0000001103007223 */ /* 0x000fca0000000012 */
[----:B------:R-:W-:-:S04]  /*10f0*/  SHF.R.U32.HI R14, RZ, 0x17, R0 ;  /* 0x00000017ff0e7819 */ /* 0x000fc80000011600 */
[----:B------:R-:W-:-:S05]  /*1100*/  LOP3.LUT R14, R14, 0xff, RZ, 0xc0, !PT ;  /* 0x000000ff0e0e7812 */ /* 0x000fca00078ec0ff */
[----:B------:R-:W-:-:S05]  /*1110*/  IMAD.IADD R16, R14, 0x1, R15 ;  /* 0x000000010e107824 */ /* 0x000fca00078e020f */
[----:B------:R-:W-:-:S04]  /*1120*/  IADD3 R12, PT, PT, R16, -0x1, RZ ;  /* 0xffffffff100c7810 */ /* 0x000fc80007ffe0ff */
[----:B------:R-:W-:-:S13]  /*1130*/  ISETP.GE.U32.AND P0, PT, R12, 0xfe, PT ;  /* 0x000000fe0c00780c */ /* 0x000fda0003f06070 */
[----:B------:R-:W-:Y:S05]  /*1140*/  @!P0 BRA `(.L_x_26) ;  /* 0x0000000000808947 */ /* 0x000fea0003800000 */
[----:B------:R-:W-:-:S13]  /*1150*/  ISETP.GT.AND P0, PT, R16, 0xfe, PT ;  /* 0x000000fe1000780c */ /* 0x000fda0003f04270 */
[----:B------:R-:W-:Y:S05]  /*1160*/  @P0 BRA `(.L_x_27) ;  /* 0x00000000006c0947 */ /* 0x000fea0003800000 */
[----:B------:R-:W-:-:S13]  /*1170*/  ISETP.GE.AND P0, PT, R16, 0x1, PT ;  /* 0x000000011000780c */ /* 0x000fda0003f06270 */
[----:B------:R-:W-:Y:S05]  /*1180*/  @P0 BRA `(.L_x_28) ;  /* 0x0000000000740947 */ /* 0x000fea0003800000 */
[----:B------:R-:W-:Y:S02]  /*1190*/  ISETP.GE.AND P0, PT, R16, -0x18, PT ;  /* 0xffffffe81000780c */ /* 0x000fe40003f06270 */
[----:B------:R-:W-:-:S11]  /*11a0*/  LOP3.LUT R0, R0, 0x80000000, RZ, 0xc0, !PT ;  /* 0x8000000000007812 */ /* 0x000fd600078ec0ff */
[----:B------:R-:W-:Y:S05]  /*11b0*/  @!P0 BRA `(.L_x_28) ;  /* 0x0000000000688947 */ /* 0x000fea0003800000 */
[CC--:B------:R-:W-:Y:S01]  /*11c0*/  FFMA.RZ R12, R3.reuse, R17.reuse, R18 ;  /* 0x00000011030c7223 */ /* 0x0c0fe2000000c012 */
[C---:B------:R-:W-:Y:S01]  /*11d0*/  VIADD R15, R16.reuse, 0x20 ;  /* 0x00000020100f7836 */ /* 0x040fe20000000000 */
[C---:B------:R-:W-:Y:S02]  /*11e0*/  ISETP.NE.AND P3, PT, R16.reuse, RZ, PT ;  /* 0x000000ff1000720c */ /* 0x040fe40003f65270 */
[----:B------:R-:W-:Y:S01]  /*11f0*/  ISETP.NE.AND P1, PT, R16, RZ, PT ;  /* 0x000000ff1000720c */ /* 0x000fe20003f25270 */
[----:B------:R-:W-:Y:S01]  /*1200*/  IMAD.MOV R16, RZ, RZ, -R16 ;  /* 0x000000ffff107224 */ /* 0x000fe200078e0a10 */
[----:B------:R-:W-:Y:S01]  /*1210*/  LOP3.LUT R14, R12, 0x7fffff, RZ, 0xc0, !PT ;  /* 0x007fffff0c0e7812 */ /* 0x000fe200078ec0ff */
[CCC-:B------:R-:W-:Y:S01]  /*1220*/  FFMA.RP R12, R3.reuse, R17.reuse, R18.reuse ;  /* 0x00000011030c7223 */ /* 0x1c0fe20000008012 */
[----:B------:R-:W-:Y:S02]  /*1230*/  FFMA.RM R3, R3, R17, R18 ;  /* 0x0000001103037223 */ /* 0x000fe40000004012 */
[----:B------:R-:W-:-:S03]  /*1240*/  LOP3.LUT R14, R14, 0x800000, RZ, 0xfc, !PT ;  /* 0x008000000e0e7812 */ /* 0x000fc600078efcff */
[----:B------:R-:W-:Y:S02]  /*1250*/  FSETP.NEU.FTZ.AND P0, PT, R12, R3, PT ;  /* 0x000000030c00720b */ /* 0x000fe40003f1d000 */
[----:B------:R-:W-:Y:S02]  /*1260*/  SHF.L.U32 R15, R14, R15, RZ ;  /* 0x0000000f0e0f7219 */ /* 0x000fe400000006ff */
[----:B------:R-:W-:Y:S02]  /*1270*/  SEL R3, R16, RZ, P3 ;  /* 0x000000ff10037207 */ /* 0x000fe40001800000 */
[----:B------:R-:W-:Y:S02]  /*1280*/  ISETP.NE.AND P1, PT, R15, RZ, P1 ;  /* 0x000000ff0f00720c */ /* 0x000fe40000f25270 */
[----:B------:R-:W-:Y:S02]  /*1290*/  SHF.R.U32.HI R3, RZ, R3, R14 ;  /* 0x00000003ff037219 */ /* 0x000fe4000001160e */
[----:B------:R-:W-:-:S02]  /*12a0*/  PLOP3.LUT P0, PT, P0, P1, PT, 0xf8, 0x8f ;  /* 0x00000000008f781c */ /* 0x000fc40000703f70 */
[----:B------:R-:W-:Y:S02]  /*12b0*/  SHF.R.U32.HI R15, RZ, 0x1, R3 ;  /* 0x00000001ff0f7819 */ /* 0x000fe40000011603 */
[----:B------:R-:W-:-:S04]  /*12c0*/  SEL R12, RZ, 0x1, !P0 ;  /* 0x00000001ff0c7807 */ /* 0x000fc80004000000 */
[----:B------:R-:W-:-:S04]  /*12d0*/  LOP3.LUT R12, R12, 0x1, R15, 0xf8, !PT ;  /* 0x000000010c0c7812 */ /* 0x000fc800078ef80f */
[----:B------:R-:W-:-:S04]  /*12e0*/  LOP3.LUT R12, R12, R3, RZ, 0xc0, !PT ;  /* 0x000000030c0c7212 */ /* 0x000fc800078ec0ff */
[----:B------:R-:W-:-:S04]  /*12f0*/  IADD3 R15, PT, PT, R15, R12, RZ ;  /* 0x0000000c0f0f7210 */ /* 0x000fc80007ffe0ff */
[----:B------:R-:W-:Y:S01]  /*1300*/  LOP3.LUT R0, R15, R0, RZ, 0xfc, !PT ;  /* 0x000000000f007212 */ /* 0x000fe200078efcff */
[----:B------:R-:W-:Y:S06]  /*1310*/  BRA `(.L_x_28) ;  /* 0x0000000000107947 */ /* 0x000fec0003800000 */
.L_x_27:
[----:B------:R-:W-:-:S04]  /*1320*/  LOP3.LUT R0, R0, 0x80000000, RZ, 0xc0, !PT ;  /* 0x8000000000007812 */ /* 0x000fc800078ec0ff */
[----:B------:R-:W-:Y:S01]  /*1330*/  LOP3.LUT R0, R0, 0x7f800000, RZ, 0xfc, !PT ;  /* 0x7f80000000007812 */ /* 0x000fe200078efcff */
[----:B------:R-:W-:Y:S06]  /*1340*/  BRA `(.L_x_28) ;  /* 0x0000000000047947 */ /* 0x000fec0003800000 */
.L_x_26:
[----:B------:R-:W-:-:S07]  /*1350*/  IMAD R0, R15, 0x800000, R0 ;  /* 0x008000000f007824 */ /* 0x000fce00078e0200 */
.L_x_28:
[----:B------:R-:W-:Y:S05]  /*1360*/  BSYNC.RECONVERGENT B2 ;  /* 0x0000000000027941 */ /* 0x000fea0003800200 */
.L_x_25:
[----:B------:R-:W-:Y:S05]  /*1370*/  BRA `(.L_x_29) ;  /* 0x0000000000207947 */ /* 0x000fea0003800000 */
.L_x_24:
[----:B------:R-:W-:-:S04]  /*1380*/  LOP3.LUT R0, R3, 0x80000000, R0, 0x48, !PT ;  /* 0x8000000003007812 */ /* 0x000fc800078e4800 */
[----:B------:R-:W-:Y:S01]  /*1390*/  LOP3.LUT R0, R0, 0x7f800000, RZ, 0xfc, !PT ;  /* 0x7f80000000007812 */ /* 0x000fe200078efcff */
[----:B------:R-:W-:Y:S06]  /*13a0*/  BRA `(.L_x_29) ;  /* 0x0000000000147947 */ /* 0x000fec0003800000 */
.L_x_23:
[----:B------:R-:W-:Y:S01]  /*13b0*/  LOP3.LUT R0, R3, 0x80000000, R0, 0x48, !PT ;  /* 0x8000000003007812 */ /* 0x000fe200078e4800 */
[----:B------:R-:W-:Y:S06]  /*13c0*/  BRA `(.L_x_29) ;  /* 0x00000000000c7947 */ /* 0x000fec0003800000 */
.L_x_22:
[----:B------:R-:W0:Y:S01]  /*13d0*/  MUFU.RSQ R0, -QNAN ;  /* 0xffc0000000007908 */ /* 0x000e220000001400 */
[----:B------:R-:W-:Y:S05]  /*13e0*/  BRA `(.L_x_29) ;  /* 0x0000000000047947 */ /* 0x000fea0003800000 */
.L_x_21:
[----:B------:R-:W-:-:S07]  /*13f0*/  FADD.FTZ R0, R0, R3 ;  /* 0x0000000300007221 */ /* 0x000fce0000010000 */
.L_x_29:
[----:B------:R-:W-:Y:S05]  /*1400*/  BSYNC.RECONVERGENT B1 ;  /* 0x0000000000017941 */ /* 0x000fea0003800200 */
.L_x_19:
[----:B------:R-:W-:Y:S01]  /*1410*/  MOV R14, R4 ;  /* 0x00000004000e7202 */ /* 0x000fe20000000f00 */
[----:B------:R-:W-:Y:S02]  /*1420*/  IMAD.MOV.U32 R15, RZ, RZ, 0x0 ;  /* 0x00000000ff0f7424 */ /* 0x000fe400078e00ff */
[----:B0-----:R-:W-:Y:S02]  /*1430*/  IMAD.MOV.U32 R3, RZ, RZ, R0 ;  /* 0x000000ffff037224 */ /* 0x001fe400078e0000 */
[----:B------:R-:W-:Y:S05]  /*1440*/  RET.REL.NODEC R14 `(_Z5iloopPfS_iS_S_ii) ;  /* 0xffffffe80eec7950 */ /* 0x000fea0003c3ffff */
.L_x_30:
        /* <DEDUP_REMOVED lines=11> */
.L_x_31:


//--------------------- .nv.shared.reserved.0     --------------------------
	.section	.nv.shared.reserved.0,"aw",@nobits
	.weak		__nv_reservedSMEM_offset_0_alias
	.size		__nv_reservedSMEM_offset_0_alias, 0, 64
	.other		__nv_reservedSMEM_offset_0_alias,@"STO_CUDA_RESERVED_SHARED STV_DEFAULT"
__nv_reservedSMEM_offset_0_alias:
	.zero		0
	.zero		64


//--------------------- .nv.constant0._Z3addPfS_i --------------------------
	.section	.nv.constant0._Z3addPfS_i,"a",@progbits
	.sectionflags	@""
	.align	4
.nv.constant0._Z3addPfS_i:
	.zero		916


//--------------------- .nv.constant0._Z5iloopPfS_iS_S_ii --------------------------
	.section	.nv.constant0._Z5iloopPfS_iS_S_ii,"a",@progbits
	.sectionflags	@""
	.align	4
.nv.constant0._Z5iloopPfS_iS_S_ii:
	.zero		944


//--------------------- SYMBOLS --------------------------

	.type		.nv.reservedSmem.offset0,@object
	.size		.nv.reservedSmem.offset0,0x4
